// auto-generated by cutlass_sweep.conv — config: {"arch": "sm_100", "cluster_m": 1, "cluster_n": 1, "conv_kind": "dgrad", "dtype": "fp16", "ndim": 3, "tile_k": 32, "tile_m": 64, "tile_n": 128}
#include "cutlass/cutlass.h"
#include "cute/tensor.hpp"
#include "cutlass/kernel_hardware_info.hpp"
#include "cutlass/conv/convolution.h"
#include "cutlass/conv/dispatch_policy.hpp"
#include "cutlass/conv/collective/collective_builder.hpp"
#include "cutlass/conv/kernel/conv_universal.hpp"
#include "cutlass/conv/device/conv_universal_adapter.hpp"
#include "cutlass/epilogue/collective/collective_builder.hpp"

using namespace cute;
using Elem = cutlass::half_t;
using Acc  = float;
using LayoutAB = cutlass::layout::TensorNDHWC;
using LayoutC  = cutlass::layout::TensorNDHWC;
constexpr auto ConvOp = cutlass::conv::Operator::kDgrad;
using TileShape    = Shape<_64, _128, Shape<_32>>;
using ClusterShape = Shape<_1, _1, _1>;

using CollectiveEpilogue = typename cutlass::epilogue::collective::CollectiveBuilder<
    cutlass::arch::Sm100, cutlass::arch::OpClassTensorOp,
    TileShape, ClusterShape,
    cutlass::epilogue::collective::EpilogueTileAuto,
    Acc, Acc,
    Elem, LayoutC, 128 / cutlass::sizeof_bits<Elem>::value,
    Elem, LayoutC, 128 / cutlass::sizeof_bits<Elem>::value,
    cutlass::epilogue::collective::EpilogueScheduleAuto
  >::CollectiveOp;

using CollectiveMainloop = typename cutlass::conv::collective::CollectiveBuilder<
    cutlass::arch::Sm100, cutlass::arch::OpClassTensorOp, ConvOp,
    Elem, LayoutAB, 128 / cutlass::sizeof_bits<Elem>::value,
    Elem, LayoutAB, 128 / cutlass::sizeof_bits<Elem>::value,
    Acc,
    TileShape, ClusterShape,
    cutlass::conv::collective::StageCountAutoCarveout<
        static_cast<int>(sizeof(typename CollectiveEpilogue::SharedStorage))>,
    cutlass::conv::collective::KernelScheduleAuto
  >::CollectiveOp;

using ProblemShape = cutlass::conv::ConvProblemShape<
    ConvOp, CollectiveMainloop::DispatchPolicy::NumSpatialDimensions>;
using ConvKernel = cutlass::conv::kernel::ConvUniversal<
    ProblemShape, CollectiveMainloop, CollectiveEpilogue>;
using Conv = cutlass::conv::device::ConvUniversalAdapter<ConvKernel>;

auto* _anchor = &cutlass::device_kernel<ConvKernel>;


// ===== COMPILED SASS (sm_100a) =====

	.target	sm_100a

	.elftype	@"ET_EXEC"


//--------------------- .note.nv.tkinfo           --------------------------
	.section	.note.nv.tkinfo,"",@"SHT_NOTE"
	.sectionflags	@"SHF_NOTE_NV_TKINFO"
	.tkinfo
        /*0018*/ 	.word	0x00000002
        /*0030*/ 	.string	""
        /*0030*/ 	.string	"ptxas"
        /*0030*/ 	.string	"Cuda compilation tools, release 13.0, V13.0.88"
        /*0030*/ 	.string	"Build cuda_13.0.r13.0/compiler.36424714_0"
        /*0030*/ 	.string	"-arch sm_100a -m 64 "



//--------------------- .note.nv.cuinfo           --------------------------
	.section	.note.nv.cuinfo,"",@"SHT_NOTE"
	.sectionflags	@"SHF_NOTE_NV_CUINFO"
        /*0018*/ 	.short	0x0002
        /*001a*/ 	.short	0x0064
        /*001c*/ 	.short	0x0082
	.zero		2


//--------------------- .nv.info                  --------------------------
	.section	.nv.info,"",@"SHT_CUDA_INFO"
	.align	4


	//----- nvinfo : EIATTR_REGCOUNT
	.align		4
        /*0000*/ 	.byte	0x04, 0x2f
        /*0002*/ 	.short	(.L_19 - .L_18)
	.align		4
.L_18:
        /*0004*/ 	.word	index@(_ZN7cutlass13device_kernelINS_4conv6kernel13ConvUniversalINS1_16ConvProblemShapeILNS1_8OperatorE1ELi3EEENS1_10collective14CollectiveConvINS1_47MainloopSm100TmaUmmaWarpSpecializedImplicitGemmILS5_1ELi17ELi3ELi1ELi2EN4cute5tupleIJNSA_1CILi1EEESD_SD_EEEEENSB_IJNSC_ILi64EEENSC_ILi128EEENSB_IJNSC_ILi32EEEEEEEEENS_6half_tESL_NSA_8TiledMMAINSA_8MMA_AtomIJNSA_20SM100_MMA_F16BF16_SSISL_SL_fLi64ELi128ELNSA_4UMMA5MajorE0ELSQ_1ELNSP_7ScaleInE0ELSR_0EEEEEENSA_6LayoutISE_NSB_IJNSC_ILi0EEESV_SV_EEEEENSB_IJNSA_10UnderscoreESY_SY_EEEEENS7_6detail27Sm100ImplicitGemmTileTraitsINSA_20SM90_TMA_LOAD_IM2COLENSA_14ComposedLayoutINSA_7SwizzleILi2ELi4ELi3EEENSA_18smem_ptr_flag_bitsILi16EEENSU_INSB_IJNSC_ILi8EEESI_EEENSB_IJSI_SD_EEEEEEEvEENS12_INSA_13SM90_TMA_LOADENS14_INS15_ILi3ELi4ELi3EEES18_NSU_INSB_IJSG_S19_EEENSB_IJSD_SG_EEEEEEEvEEEENS_8epilogue10collective18CollectiveEpilogueINS1N_23Sm100TmaWarpSpecializedILi4ELi2ELi16ELb1ELb0EEEJSK_NSB_IJNSU_ISG_SD_EENSU_ISI_SD_EEEEESL_NSB_IJNSB_IJllllEEESD_SV_EEESL_S1W_NS1N_6fusion15FusionCallbacksIS1R_NS1X_17LinearCombinationISL_fSL_fLNS_15FloatRoundStyleE2EEESK_S1U_JEEENSA_5SM1004TMEM4LOAD26SM100_TMEM_LOAD_16dp256b4xES13_S1D_NSA_17SM75_U32x4_LDSM_NENSA_21SM90_TMA_STORE_IM2COLES1D_NSA_17SM90_U32x4_STSM_NENSA_39AutoVectorizingCopyWithAssumedAlignmentILi128EEEEEEvvEEEEvNT_6ParamsE)
        /*0008*/ 	.word	0x0000004e


	//----- nvinfo : EIATTR_FRAME_SIZE
	.align		4
.L_19:
        /*000c*/ 	.byte	0x04, 0x11
        /*000e*/ 	.short	(.L_21 - .L_20)
	.align		4
.L_20:
        /*0010*/ 	.word	index@($__internal_2_$__cuda_sm10x_tcgen05_guardrail_trap_unallocated_columns_being_dealloced)
        /*0014*/ 	.word	0x00000008


	//----- nvinfo : EIATTR_FRAME_SIZE
	.align		4
.L_21:
        /*0018*/ 	.byte	0x04, 0x11
        /*001a*/ 	.short	(.L_23 - .L_22)
	.align		4
.L_22:
        /*001c*/ 	.word	index@($__internal_1_$__cuda_sm10x_tcgen05_guardrail_trap_phase_invalid_during_alloc)
        /*0020*/ 	.word	0x00000008


	//----- nvinfo : EIATTR_FRAME_SIZE
	.align		4
.L_23:
        /*0024*/ 	.byte	0x04, 0x11
        /*0026*/ 	.short	(.L_25 - .L_24)
	.align		4
.L_24:
        /*0028*/ 	.word	index@($__internal_0_$__cuda_sm10x_tcgen05_guardrail_trap_col_being_dealloced_not_returned_by_alloc)
        /*002c*/ 	.word	0x00000008


	//----- nvinfo : EIATTR_FRAME_SIZE
	.align		4
.L_25:
        /*0030*/ 	.byte	0x04, 0x11
        /*0032*/ 	.short	(.L_27 - .L_26)
	.align		4
.L_26:
        /*0034*/ 	.word	index@(_ZN7cutlass13device_kernelINS_4conv6kernel13ConvUniversalINS1_16ConvProblemShapeILNS1_8OperatorE1ELi3EEENS1_10collective14CollectiveConvINS1_47MainloopSm100TmaUmmaWarpSpecializedImplicitGemmILS5_1ELi17ELi3ELi1ELi2EN4cute5tupleIJNSA_1CILi1EEESD_SD_EEEEENSB_IJNSC_ILi64EEENSC_ILi128EEENSB_IJNSC_ILi32EEEEEEEEENS_6half_tESL_NSA_8TiledMMAINSA_8MMA_AtomIJNSA_20SM100_MMA_F16BF16_SSISL_SL_fLi64ELi128ELNSA_4UMMA5MajorE0ELSQ_1ELNSP_7ScaleInE0ELSR_0EEEEEENSA_6LayoutISE_NSB_IJNSC_ILi0EEESV_SV_EEEEENSB_IJNSA_10UnderscoreESY_SY_EEEEENS7_6detail27Sm100ImplicitGemmTileTraitsINSA_20SM90_TMA_LOAD_IM2COLENSA_14ComposedLayoutINSA_7SwizzleILi2ELi4ELi3EEENSA_18smem_ptr_flag_bitsILi16EEENSU_INSB_IJNSC_ILi8EEESI_EEENSB_IJSI_SD_EEEEEEEvEENS12_INSA_13SM90_TMA_LOADENS14_INS15_ILi3ELi4ELi3EEES18_NSU_INSB_IJSG_S19_EEENSB_IJSD_SG_EEEEEEEvEEEENS_8epilogue10collective18CollectiveEpilogueINS1N_23Sm100TmaWarpSpecializedILi4ELi2ELi16ELb1ELb0EEEJSK_NSB_IJNSU_ISG_SD_EENSU_ISI_SD_EEEEESL_NSB_IJNSB_IJllllEEESD_SV_EEESL_S1W_NS1N_6fusion15FusionCallbacksIS1R_NS1X_17LinearCombinationISL_fSL_fLNS_15FloatRoundStyleE2EEESK_S1U_JEEENSA_5SM1004TMEM4LOAD26SM100_TMEM_LOAD_16dp256b4xES13_S1D_NSA_17SM75_U32x4_LDSM_NENSA_21SM90_TMA_STORE_IM2COLES1D_NSA_17SM90_U32x4_STSM_NENSA_39AutoVectorizingCopyWithAssumedAlignmentILi128EEEEEEvvEEEEvNT_6ParamsE)
        /*0038*/ 	.word	0x00000008


	//----- nvinfo : EIATTR_MIN_STACK_SIZE
	.align		4
.L_27:
        /*003c*/ 	.byte	0x04, 0x12
        /*003e*/ 	.short	(.L_29 - .L_28)
	.align		4
.L_28:
        /*0040*/ 	.word	index@(_ZN7cutlass13device_kernelINS_4conv6kernel13ConvUniversalINS1_16ConvProblemShapeILNS1_8OperatorE1ELi3EEENS1_10collective14CollectiveConvINS1_47MainloopSm100TmaUmmaWarpSpecializedImplicitGemmILS5_1ELi17ELi3ELi1ELi2EN4cute5tupleIJNSA_1CILi1EEESD_SD_EEEEENSB_IJNSC_ILi64EEENSC_ILi128EEENSB_IJNSC_ILi32EEEEEEEEENS_6half_tESL_NSA_8TiledMMAINSA_8MMA_AtomIJNSA_20SM100_MMA_F16BF16_SSISL_SL_fLi64ELi128ELNSA_4UMMA5MajorE0ELSQ_1ELNSP_7ScaleInE0ELSR_0EEEEEENSA_6LayoutISE_NSB_IJNSC_ILi0EEESV_SV_EEEEENSB_IJNSA_10UnderscoreESY_SY_EEEEENS7_6detail27Sm100ImplicitGemmTileTraitsINSA_20SM90_TMA_LOAD_IM2COLENSA_14ComposedLayoutINSA_7SwizzleILi2ELi4ELi3EEENSA_18smem_ptr_flag_bitsILi16EEENSU_INSB_IJNSC_ILi8EEESI_EEENSB_IJSI_SD_EEEEEEEvEENS12_INSA_13SM90_TMA_LOADENS14_INS15_ILi3ELi4ELi3EEES18_NSU_INSB_IJSG_S19_EEENSB_IJSD_SG_EEEEEEEvEEEENS_8epilogue10collective18CollectiveEpilogueINS1N_23Sm100TmaWarpSpecializedILi4ELi2ELi16ELb1ELb0EEEJSK_NSB_IJNSU_ISG_SD_EENSU_ISI_SD_EEEEESL_NSB_IJNSB_IJllllEEESD_SV_EEESL_S1W_NS1N_6fusion15FusionCallbacksIS1R_NS1X_17LinearCombinationISL_fSL_fLNS_15FloatRoundStyleE2EEESK_S1U_JEEENSA_5SM1004TMEM4LOAD26SM100_TMEM_LOAD_16dp256b4xES13_S1D_NSA_17SM75_U32x4_LDSM_NENSA_21SM90_TMA_STORE_IM2COLES1D_NSA_17SM90_U32x4_STSM_NENSA_39AutoVectorizingCopyWithAssumedAlignmentILi128EEEEEEvvEEEEvNT_6ParamsE)
        /*0044*/ 	.word	0x00000008
.L_29:


//--------------------- .nv.compat                --------------------------
	.section	.nv.compat,"",@"SHT_CUDA_COMPAT_INFO"
	.align	4
        /*0000*/ 	.byte	0x02, 0x09, 0x01, 0x00, 0x02, 0x02, 0x02, 0x00, 0x02, 0x05, 0x05, 0x00, 0x03, 0x07, 0x01, 0x01
        /*0010*/ 	.byte	0x02, 0x03, 0x01, 0x00, 0x02, 0x06, 0x01, 0x00, 0x04, 0x0b, 0x08, 0x00, 0x09, 0x00, 0x00, 0x00
        /*0020*/ 	.byte	0x00, 0x00, 0x00, 0x00


//--------------------- .nv.info._ZN7cutlass13device_kernelINS_4conv6kernel13ConvUniversalINS1_16ConvProblemShapeILNS1_8OperatorE1ELi3EEENS1_10collective14CollectiveConvINS1_47MainloopSm100TmaUmmaWarpSpecializedImplicitGemmILS5_1ELi17ELi3ELi1ELi2EN4cute5tupleIJNSA_1CILi1EEESD_SD_EEEEENSB_IJNSC_ILi64EEENSC_ILi128EEENSB_IJNSC_ILi32EEEEEEEEENS_6half_tESL_NSA_8TiledMMAINSA_8MMA_AtomIJNSA_20SM100_MMA_F16BF16_SSISL_SL_fLi64ELi128ELNSA_4UMMA5MajorE0ELSQ_1ELNSP_7ScaleInE0ELSR_0EEEEEENSA_6LayoutISE_NSB_IJNSC_ILi0EEESV_SV_EEEEENSB_IJNSA_10UnderscoreESY_SY_EEEEENS7_6detail27Sm100ImplicitGemmTileTraitsINSA_20SM90_TMA_LOAD_IM2COLENSA_14ComposedLayoutINSA_7SwizzleILi2ELi4ELi3EEENSA_18smem_ptr_flag_bitsILi16EEENSU_INSB_IJNSC_ILi8EEESI_EEENSB_IJSI_SD_EEEEEEEvEENS12_INSA_13SM90_TMA_LOADENS14_INS15_ILi3ELi4ELi3EEES18_NSU_INSB_IJSG_S19_EEENSB_IJSD_SG_EEEEEEEvEEEENS_8epilogue10collective18CollectiveEpilogueINS1N_23Sm100TmaWarpSpecializedILi4ELi2ELi16ELb1ELb0EEEJSK_NSB_IJNSU_ISG_SD_EENSU_ISI_SD_EEEEESL_NSB_IJNSB_IJllllEEESD_SV_EEESL_S1W_NS1N_6fusion15FusionCallbacksIS1R_NS1X_17LinearCombinationISL_fSL_fLNS_15FloatRoundStyleE2EEESK_S1U_JEEENSA_5SM1004TMEM4LOAD26SM100_TMEM_LOAD_16dp256b4xES13_S1D_NSA_17SM75_U32x4_LDSM_NENSA_21SM90_TMA_STORE_IM2COLES1D_NSA_17SM90_U32x4_STSM_NENSA_39AutoVectorizingCopyWithAssumedAlignmentILi128EEEEEEvvEEEEvNT_6ParamsE --------------------------
	.section	.nv.info._ZN7cutlass13device_kernelINS_4conv6kernel13ConvUniversalINS1_16ConvProblemShapeILNS1_8OperatorE1ELi3EEENS1_10collective14CollectiveConvINS1_47MainloopSm100TmaUmmaWarpSpecializedImplicitGemmILS5_1ELi17ELi3ELi1ELi2EN4cute5tupleIJNSA_1CILi1EEESD_SD_EEEEENSB_IJNSC_ILi64EEENSC_ILi128EEENSB_IJNSC_ILi32EEEEEEEEENS_6half_tESL_NSA_8TiledMMAINSA_8MMA_AtomIJNSA_20SM100_MMA_F16BF16_SSISL_SL_fLi64ELi128ELNSA_4UMMA5MajorE0ELSQ_1ELNSP_7ScaleInE0ELSR_0EEEEEENSA_6LayoutISE_NSB_IJNSC_ILi0EEESV_SV_EEEEENSB_IJNSA_10UnderscoreESY_SY_EEEEENS7_6detail27Sm100ImplicitGemmTileTraitsINSA_20SM90_TMA_LOAD_IM2COLENSA_14ComposedLayoutINSA_7SwizzleILi2ELi4ELi3EEENSA_18smem_ptr_flag_bitsILi16EEENSU_INSB_IJNSC_ILi8EEESI_EEENSB_IJSI_SD_EEEEEEEvEENS12_INSA_13SM90_TMA_LOADENS14_INS15_ILi3ELi4ELi3EEES18_NSU_INSB_IJSG_S19_EEENSB_IJSD_SG_EEEEEEEvEEEENS_8epilogue10collective18CollectiveEpilogueINS1N_23Sm100TmaWarpSpecializedILi4ELi2ELi16ELb1ELb0EEEJSK_NSB_IJNSU_ISG_SD_EENSU_ISI_SD_EEEEESL_NSB_IJNSB_IJllllEEESD_SV_EEESL_S1W_NS1N_6fusion15FusionCallbacksIS1R_NS1X_17LinearCombinationISL_fSL_fLNS_15FloatRoundStyleE2EEESK_S1U_JEEENSA_5SM1004TMEM4LOAD26SM100_TMEM_LOAD_16dp256b4xES13_S1D_NSA_17SM75_U32x4_LDSM_NENSA_21SM90_TMA_STORE_IM2COLES1D_NSA_17SM90_U32x4_STSM_NENSA_39AutoVectorizingCopyWithAssumedAlignmentILi128EEEEEEvvEEEEvNT_6ParamsE,"",@"SHT_CUDA_INFO"
	.sectionflags	@""
	.align	4


	//----- nvinfo : EIATTR_CUDA_API_VERSION
	.align		4
        /*0000*/ 	.byte	0x04, 0x37
        /*0002*/ 	.short	(.L_31 - .L_30)
.L_30:
        /*0004*/ 	.word	0x00000082


	//----- nvinfo : EIATTR_KPARAM_INFO
	.align		4
.L_31:
        /*0008*/ 	.byte	0x04, 0x17
        /*000a*/ 	.short	(.L_33 - .L_32)
.L_32:
        /*000c*/ 	.word	0x00000000
        /*0010*/ 	.short	0x0000
        /*0012*/ 	.short	0x0000
        /*0014*/ 	.byte	0x00, 0xf0, 0x01, 0x24


	//----- nvinfo : EIATTR_AT_ENTRY_FRAGMENTS
	.align		4
.L_33:
        /*0018*/ 	.byte	0x04, 0x4f
        /*001a*/ 	.short	(.L_35 - .L_34)


	//   ....[0]....
.L_34:
        /*001c*/ 	.word	0x00000006


	//----- nvinfo : EIATTR_RESERVED_SMEM_USED
	.align		4
.L_35:
        /*0020*/ 	.byte	0x01, 0x41
	.zero		2


	//----- nvinfo : EIATTR_SPARSE_MMA_MASK
	.align		4
        /*0024*/ 	.byte	0x03, 0x50
        /*0026*/ 	.short	0x0000


	//----- nvinfo : EIATTR_TCGEN05_1CTA_USED
	.align		4
        /*0028*/ 	.byte	0x01, 0x51
	.zero		2


	//----- nvinfo : EIATTR_MAXREG_COUNT
	.align		4
        /*002c*/ 	.byte	0x03, 0x1b
        /*002e*/ 	.short	0x00ff


	//----- nvinfo : EIATTR_NUM_BARRIERS
	.align		4
        /*0030*/ 	.byte	0x02, 0x4c
        /*0032*/ 	.byte	0x07
	.zero		1


	//----- nvinfo : EIATTR_EXTERNS
	.align		4
        /*0034*/ 	.byte	0x04, 0x0f
        /*0036*/ 	.short	(.L_37 - .L_36)


	//   ....[0]....
	.align		4
.L_36:
        /*0038*/ 	.word	index@(__assertfail)


	//----- nvinfo : EIATTR_MERCURY_ISA_VERSION
	.align		4
.L_37:
        /*003c*/ 	.byte	0x03, 0x5f
        /*003e*/ 	.short	0x0101


	//----- nvinfo : EIATTR_INT_WARP_WIDE_INSTR_OFFSETS
	.align		4
        /*0040*/ 	.byte	0x04, 0x31
        /*0042*/ 	.short	(.L_39 - .L_38)


	//   ....[0]....
.L_38:
        /*0044*/ 	.word	0x000045d0


	//   ....[1]....
        /*0048*/ 	.word	0x000045f0


	//   ....[2]....
        /*004c*/ 	.word	0x00004620


	//   ....[3]....
        /*0050*/ 	.word	0x000053b0


	//   ....[4]....
        /*0054*/ 	.word	0x00005420


	//   ....[5]....
        /*0058*/ 	.word	0x00005530


	//   ....[6]....
        /*005c*/ 	.word	0x000055b0


	//   ....[7]....
        /*0060*/ 	.word	0x000056b0


	//   ....[8]....
        /*0064*/ 	.word	0x00005750


	//   ....[9]....
        /*0068*/ 	.word	0x00005840


	//   ....[10]....
        /*006c*/ 	.word	0x00005940


	//----- nvinfo : EIATTR_COOP_GROUP_MASK_REGIDS
	.align		4
.L_39:
        /*0070*/ 	.byte	0x04, 0x29
        /*0072*/ 	.short	(.L_41 - .L_40)


	//   ....[0]....
.L_40:
        /*0074*/ 	.word	0xffffffff


	//   ....[1]....
        /*0078*/ 	.word	0xffffffff


	//   ....[2]....
        /*007c*/ 	.word	0xffffffff


	//   ....[3]....
        /*0080*/ 	.word	0xffffffff


	//   ....[4]....
        /*0084*/ 	.word	0xffffffff


	//   ....[5]....
        /*0088*/ 	.word	0xffffffff


	//   ....[6]....
        /*008c*/ 	.word	0xffffffff


	//   ....[7]....
        /*0090*/ 	.word	0xffffffff


	//   ....[8]....
        /*0094*/ 	.word	0xffffffff


	//   ....[9]....
        /*0098*/ 	.word	0xffffffff


	//   ....[10]....
        /*009c*/ 	.word	0xffffffff


	//   ....[11]....
        /*00a0*/ 	.word	0xffffffff


	//----- nvinfo : EIATTR_COOP_GROUP_INSTR_OFFSETS
	.align		4
.L_41:
        /*00a4*/ 	.byte	0x04, 0x28
        /*00a6*/ 	.short	(.L_43 - .L_42)


	//   ....[0]....
.L_42:
        /*00a8*/ 	.word	0x00000090


	//   ....[1]....
        /*00ac*/ 	.word	0x00000500


	//   ....[2]....
        /*00b0*/ 	.word	0x00000840


	//   ....[3]....
        /*00b4*/ 	.word	0x000009e0


	//   ....[4]....
        /*00b8*/ 	.word	0x00000ae0


	//   ....[5]....
        /*00bc*/ 	.word	0x00000c30


	//   ....[6]....
        /*00c0*/ 	.word	0x00002590


	//   ....[7]....
        /*00c4*/ 	.word	0x00003a10


	//   ....[8]....
        /*00c8*/ 	.word	0x00003c20


	//   ....[9]....
        /*00cc*/ 	.word	0x00003c50


	//   ....[10]....
        /*00d0*/ 	.word	0x000044b0


	//   ....[11]....
        /*00d4*/ 	.word	0x000046f0


	//----- nvinfo : EIATTR_VRC_CTA_INIT_COUNT
	.align		4
.L_43:
        /*00d8*/ 	.byte	0x02, 0x4a
        /*00da*/ 	.byte	0x80
	.zero		1


	//----- nvinfo : EIATTR_SYSCALL_OFFSETS
	.align		4
        /*00dc*/ 	.byte	0x04, 0x46
        /*00de*/ 	.short	(.L_45 - .L_44)


	//   ....[0]....
.L_44:
        /*00e0*/ 	.word	0x00006580


	//   ....[1]....
        /*00e4*/ 	.word	0x00006670


	//   ....[2]....
        /*00e8*/ 	.word	0x00006fd0


	//   ....[3]....
        /*00ec*/ 	.word	0x000078b0


	//   ....[4]....
        /*00f0*/ 	.word	0x00008160


	//   ....[5]....
        /*00f4*/ 	.word	0x00008a00


	//----- nvinfo : EIATTR_MBARRIER_INSTR_OFFSETS
	.align		4
.L_45:
        /*00f8*/ 	.byte	0x04, 0x39
        /*00fa*/ 	.short	(.L_47 - .L_46)


	//   ....[0]....
.L_46:
        /*00fc*/ 	.word	0x00000600
        /*0100*/ 	.word	0x000000ff
        /*0104*/ 	.word	0x00000000
        /*0108*/ 	.short	0x0100
        /*010a*/ 	.byte	0x04
	.zero		1


	//   ....[1]....
        /*010c*/ 	.word	0x00000610
        /*0110*/ 	.word	0x000000ff
        /*0114*/ 	.word	0x00000088
        /*0118*/ 	.short	0x0100
        /*011a*/ 	.byte	0x04
	.zero		1


	//   ....[2]....
        /*011c*/ 	.word	0x00000620
        /*0120*/ 	.word	0x000000ff
        /*0124*/ 	.word	0x00000008
        /*0128*/ 	.short	0x0100
        /*012a*/ 	.byte	0x04
	.zero		1


	//   ....[3]....
        /*012c*/ 	.word	0x00000630
        /*0130*/ 	.word	0x000000ff
        /*0134*/ 	.word	0x00000090
        /*0138*/ 	.short	0x0100
        /*013a*/ 	.byte	0x04
	.zero		1


	//   ....[4]....
        /*013c*/ 	.word	0x00000640
        /*0140*/ 	.word	0x000000ff
        /*0144*/ 	.word	0x00000010
        /*0148*/ 	.short	0x0100
        /*014a*/ 	.byte	0x04
	.zero		1


	//   ....[5]....
        /*014c*/ 	.word	0x00000650
        /*0150*/ 	.word	0x000000ff
        /*0154*/ 	.word	0x00000098
        /*0158*/ 	.short	0x0100
        /*015a*/ 	.byte	0x04
	.zero		1


	//   ....[6]....
        /*015c*/ 	.word	0x00000660
        /*0160*/ 	.word	0x000000ff
        /*0164*/ 	.word	0x00000018
        /*0168*/ 	.short	0x0100
        /*016a*/ 	.byte	0x04
	.zero		1


	//   ....[7]....
        /*016c*/ 	.word	0x00000670
        /*0170*/ 	.word	0x000000ff
        /*0174*/ 	.word	0x000000a0
        /*0178*/ 	.short	0x0100
        /*017a*/ 	.byte	0x04
	.zero		1


	//   ....[8]....
        /*017c*/ 	.word	0x00000680
        /*0180*/ 	.word	0x000000ff
        /*0184*/ 	.word	0x00000020
        /*0188*/ 	.short	0x0100
        /*018a*/ 	.byte	0x04
	.zero		1


	//   ....[9]....
        /*018c*/ 	.word	0x00000690
        /*0190*/ 	.word	0x000000ff
        /*0194*/ 	.word	0x000000a8
        /*0198*/ 	.short	0x0100
        /*019a*/ 	.byte	0x04
	.zero		1


	//   ....[10]....
        /*019c*/ 	.word	0x000006a0
        /*01a0*/ 	.word	0x000000ff
        /*01a4*/ 	.word	0x00000028
        /*01a8*/ 	.short	0x0100
        /*01aa*/ 	.byte	0x04
	.zero		1


	//   ....[11]....
        /*01ac*/ 	.word	0x000006b0
        /*01b0*/ 	.word	0x000000ff
        /*01b4*/ 	.word	0x000000b0
        /*01b8*/ 	.short	0x0100
        /*01ba*/ 	.byte	0x04
	.zero		1


	//   ....[12]....
        /*01bc*/ 	.word	0x000006c0
        /*01c0*/ 	.word	0x000000ff
        /*01c4*/ 	.word	0x00000030
        /*01c8*/ 	.short	0x0100
        /*01ca*/ 	.byte	0x04
	.zero		1


	//   ....[13]....
        /*01cc*/ 	.word	0x000006d0
        /*01d0*/ 	.word	0x000000ff
        /*01d4*/ 	.word	0x000000b8
        /*01d8*/ 	.short	0x0100
        /*01da*/ 	.byte	0x04
	.zero		1


	//   ....[14]....
        /*01dc*/ 	.word	0x000006e0
        /*01e0*/ 	.word	0x000000ff
        /*01e4*/ 	.word	0x00000038
        /*01e8*/ 	.short	0x0100
        /*01ea*/ 	.byte	0x04
	.zero		1


	//   ....[15]....
        /*01ec*/ 	.word	0x000006f0
        /*01f0*/ 	.word	0x000000ff
        /*01f4*/ 	.word	0x000000c0
        /*01f8*/ 	.short	0x0100
        /*01fa*/ 	.byte	0x04
	.zero		1


	//   ....[16]....
        /*01fc*/ 	.word	0x00000700
        /*0200*/ 	.word	0x000000ff
        /*0204*/ 	.word	0x00000040
        /*0208*/ 	.short	0x0100
        /*020a*/ 	.byte	0x04
	.zero		1


	//   ....[17]....
        /*020c*/ 	.word	0x00000710
        /*0210*/ 	.word	0x000000ff
        /*0214*/ 	.word	0x000000c8
        /*0218*/ 	.short	0x0100
        /*021a*/ 	.byte	0x04
	.zero		1


	//   ....[18]....
        /*021c*/ 	.word	0x00000720
        /*0220*/ 	.word	0x000000ff
        /*0224*/ 	.word	0x00000048
        /*0228*/ 	.short	0x0100
        /*022a*/ 	.byte	0x04
	.zero		1


	//   ....[19]....
        /*022c*/ 	.word	0x00000730
        /*0230*/ 	.word	0x000000ff
        /*0234*/ 	.word	0x000000d0
        /*0238*/ 	.short	0x0100
        /*023a*/ 	.byte	0x04
	.zero		1


	//   ....[20]....
        /*023c*/ 	.word	0x00000740
        /*0240*/ 	.word	0x000000ff
        /*0244*/ 	.word	0x00000050
        /*0248*/ 	.short	0x0100
        /*024a*/ 	.byte	0x04
	.zero		1


	//   ....[21]....
        /*024c*/ 	.word	0x00000750
        /*0250*/ 	.word	0x000000ff
        /*0254*/ 	.word	0x000000d8
        /*0258*/ 	.short	0x0100
        /*025a*/ 	.byte	0x04
	.zero		1


	//   ....[22]....
        /*025c*/ 	.word	0x00000760
        /*0260*/ 	.word	0x000000ff
        /*0264*/ 	.word	0x00000058
        /*0268*/ 	.short	0x0100
        /*026a*/ 	.byte	0x04
	.zero		1


	//   ....[23]....
        /*026c*/ 	.word	0x00000770
        /*0270*/ 	.word	0x000000ff
        /*0274*/ 	.word	0x000000e0
        /*0278*/ 	.short	0x0100
        /*027a*/ 	.byte	0x04
	.zero		1


	//   ....[24]....
        /*027c*/ 	.word	0x00000780
        /*0280*/ 	.word	0x000000ff
        /*0284*/ 	.word	0x00000060
        /*0288*/ 	.short	0x0100
        /*028a*/ 	.byte	0x04
	.zero		1


	//   ....[25]....
        /*028c*/ 	.word	0x00000790
        /*0290*/ 	.word	0x000000ff
        /*0294*/ 	.word	0x000000e8
        /*0298*/ 	.short	0x0100
        /*029a*/ 	.byte	0x04
	.zero		1


	//   ....[26]....
        /*029c*/ 	.word	0x000007a0
        /*02a0*/ 	.word	0x000000ff
        /*02a4*/ 	.word	0x00000068
        /*02a8*/ 	.short	0x0100
        /*02aa*/ 	.byte	0x04
	.zero		1


	//   ....[27]....
        /*02ac*/ 	.word	0x000007b0
        /*02b0*/ 	.word	0x000000ff
        /*02b4*/ 	.word	0x000000f0
        /*02b8*/ 	.short	0x0100
        /*02ba*/ 	.byte	0x04
	.zero		1


	//   ....[28]....
        /*02bc*/ 	.word	0x000007c0
        /*02c0*/ 	.word	0x000000ff
        /*02c4*/ 	.word	0x00000070
        /*02c8*/ 	.short	0x0100
        /*02ca*/ 	.byte	0x04
	.zero		1


	//   ....[29]....
        /*02cc*/ 	.word	0x000007d0
        /*02d0*/ 	.word	0x000000ff
        /*02d4*/ 	.word	0x000000f8
        /*02d8*/ 	.short	0x0100
        /*02da*/ 	.byte	0x04
	.zero		1


	//   ....[30]....
        /*02dc*/ 	.word	0x000007e0
        /*02e0*/ 	.word	0x000000ff
        /*02e4*/ 	.word	0x00000078
        /*02e8*/ 	.short	0x0100
        /*02ea*/ 	.byte	0x04
	.zero		1


	//   ....[31]....
        /*02ec*/ 	.word	0x000007f0
        /*02f0*/ 	.word	0x000000ff
        /*02f4*/ 	.word	0x00000100
        /*02f8*/ 	.short	0x0100
        /*02fa*/ 	.byte	0x04
	.zero		1


	//   ....[32]....
        /*02fc*/ 	.word	0x00000800
        /*0300*/ 	.word	0x000000ff
        /*0304*/ 	.word	0x00000080
        /*0308*/ 	.short	0x0100
        /*030a*/ 	.byte	0x04
	.zero		1


	//   ....[33]....
        /*030c*/ 	.word	0x00000810
        /*0310*/ 	.word	0x000000ff
        /*0314*/ 	.word	0x00000108
        /*0318*/ 	.short	0x0100
        /*031a*/ 	.byte	0x04
	.zero		1


	//   ....[34]....
        /*031c*/ 	.word	0x00000950
        /*0320*/ 	.word	0x000000ff
        /*0324*/ 	.word	0x00000110
        /*0328*/ 	.short	0x0100
        /*032a*/ 	.byte	0x04
	.zero		1


	//   ....[35]....
        /*032c*/ 	.word	0x00000960
        /*0330*/ 	.word	0x000000ff
        /*0334*/ 	.word	0x00000130
        /*0338*/ 	.short	0x0100
        /*033a*/ 	.byte	0x04
	.zero		1


	//   ....[36]....
        /*033c*/ 	.word	0x00000970
        /*0340*/ 	.word	0x000000ff
        /*0344*/ 	.word	0x00000118
        /*0348*/ 	.short	0x0100
        /*034a*/ 	.byte	0x04
	.zero		1


	//   ....[37]....
        /*034c*/ 	.word	0x00000980
        /*0350*/ 	.word	0x000000ff
        /*0354*/ 	.word	0x00000138
        /*0358*/ 	.short	0x0100
        /*035a*/ 	.byte	0x04
	.zero		1


	//   ....[38]....
        /*035c*/ 	.word	0x00000990
        /*0360*/ 	.word	0x000000ff
        /*0364*/ 	.word	0x00000120
        /*0368*/ 	.short	0x0100
        /*036a*/ 	.byte	0x04
	.zero		1


	//   ....[39]....
        /*036c*/ 	.word	0x000009a0
        /*0370*/ 	.word	0x000000ff
        /*0374*/ 	.word	0x00000140
        /*0378*/ 	.short	0x0100
        /*037a*/ 	.byte	0x04
	.zero		1


	//   ....[40]....
        /*037c*/ 	.word	0x000009b0
        /*0380*/ 	.word	0x000000ff
        /*0384*/ 	.word	0x00000128
        /*0388*/ 	.short	0x0100
        /*038a*/ 	.byte	0x04
	.zero		1


	//   ....[41]....
        /*038c*/ 	.word	0x000009c0
        /*0390*/ 	.word	0x000000ff
        /*0394*/ 	.word	0x00000148
        /*0398*/ 	.short	0x0100
        /*039a*/ 	.byte	0x04
	.zero		1


	//   ....[42]....
        /*039c*/ 	.word	0x00000ab0
        /*03a0*/ 	.word	0x000000ff
        /*03a4*/ 	.word	0x00000150
        /*03a8*/ 	.short	0x0100
        /*03aa*/ 	.byte	0x06
	.zero		1


	//   ....[43]....
        /*03ac*/ 	.word	0x00000ac0
        /*03b0*/ 	.word	0x000000ff
        /*03b4*/ 	.word	0x00000158
        /*03b8*/ 	.short	0x0100
        /*03ba*/ 	.byte	0x06
	.zero		1


	//   ....[44]....
        /*03bc*/ 	.word	0x00000c00
        /*03c0*/ 	.word	0x000000ff
        /*03c4*/ 	.word	0x00000160
        /*03c8*/ 	.short	0x0100
        /*03ca*/ 	.byte	0x06
	.zero		1


	//   ....[45]....
        /*03cc*/ 	.word	0x00000c10
        /*03d0*/ 	.word	0x000000ff
        /*03d4*/ 	.word	0x00000168
        /*03d8*/ 	.short	0x0100
        /*03da*/ 	.byte	0x06
	.zero		1


	//   ....[46]....
        /*03dc*/ 	.word	0x00000d60
        /*03e0*/ 	.word	0x000000ff
        /*03e4*/ 	.word	0x00000170
        /*03e8*/ 	.short	0x0100
        /*03ea*/ 	.byte	0x04
	.zero		1


	//   ....[47]....
        /*03ec*/ 	.word	0x00000d70
        /*03f0*/ 	.word	0x000000ff
        /*03f4*/ 	.word	0x00000180
        /*03f8*/ 	.short	0x0100
        /*03fa*/ 	.byte	0x04
	.zero		1


	//   ....[48]....
        /*03fc*/ 	.word	0x00000d80
        /*0400*/ 	.word	0x000000ff
        /*0404*/ 	.word	0x00000178
        /*0408*/ 	.short	0x0100
        /*040a*/ 	.byte	0x04
	.zero		1


	//   ....[49]....
        /*040c*/ 	.word	0x00000d90
        /*0410*/ 	.word	0x000000ff
        /*0414*/ 	.word	0x00000188
        /*0418*/ 	.short	0x0100
        /*041a*/ 	.byte	0x04
	.zero		1


	//   ....[50]....
        /*041c*/ 	.word	0x00001710
        /*0420*/ 	.word	0x000000ff
        /*0424*/ 	.word	0x00000088
        /*0428*/ 	.short	0x010a
        /*042a*/ 	.byte	0x04
	.zero		1


	//   ....[51]....
        /*042c*/ 	.word	0x00001a30
        /*0430*/ 	.word	0x000000ff
        /*0434*/ 	.word	0x00000088
        /*0438*/ 	.short	0x010a
        /*043a*/ 	.byte	0x11
	.zero		1


	//   ....[52]....
        /*043c*/ 	.word	0x00001ba0
        /*0440*/ 	.word	0x000000ff
        /*0444*/ 	.word	0x00000088
        /*0448*/ 	.short	0x010a
        /*044a*/ 	.byte	0x08
	.zero		1


	//   ....[53]....
        /*044c*/ 	.word	0x00001e30
        /*0450*/ 	.word	0x000000ff
        /*0454*/ 	.word	0x00000158
        /*0458*/ 	.short	0x0101
        /*045a*/ 	.byte	0x29
	.zero		1


	//   ....[54]....
        /*045c*/ 	.word	0x00001e60
        /*0460*/ 	.word	0x000000ff
        /*0464*/ 	.word	0x00000088
        /*0468*/ 	.short	0x010a
        /*046a*/ 	.byte	0x04
	.zero		1


	//   ....[55]....
        /*046c*/ 	.word	0x00002150
        /*0470*/ 	.word	0x000000ff
        /*0474*/ 	.word	0x00000088
        /*0478*/ 	.short	0x010a
        /*047a*/ 	.byte	0x09
	.zero		1


	//   ....[56]....
        /*047c*/ 	.word	0x000022c0
        /*0480*/ 	.word	0x000000ff
        /*0484*/ 	.word	0x00000088
        /*0488*/ 	.short	0x010a
        /*048a*/ 	.byte	0x08
	.zero		1


	//   ....[57]....
        /*048c*/ 	.word	0x000025a0
        /*0490*/ 	.word	0x000000ff
        /*0494*/ 	.word	0x00000160
        /*0498*/ 	.short	0x010a
        /*049a*/ 	.byte	0x29
	.zero		1


	//   ....[58]....
        /*049c*/ 	.word	0x00002660
        /*04a0*/ 	.word	0x000000ff
        /*04a4*/ 	.word	0x00000000
        /*04a8*/ 	.short	0x0101
        /*04aa*/ 	.byte	0x04
	.zero		1


	//   ....[59]....
        /*04ac*/ 	.word	0x00002c60
        /*04b0*/ 	.word	0x000000ff
        /*04b4*/ 	.word	0x00000000
        /*04b8*/ 	.short	0x010a
        /*04ba*/ 	.byte	0x04
	.zero		1


	//   ....[60]....
        /*04bc*/ 	.word	0x00002d00
        /*04c0*/ 	.word	0x000000ff
        /*04c4*/ 	.word	0x00000000
        /*04c8*/ 	.short	0x010a
        /*04ca*/ 	.byte	0x05
	.zero		1


	//   ....[61]....
        /*04cc*/ 	.word	0x00002da0
        /*04d0*/ 	.word	0x000000ff
        /*04d4*/ 	.word	0x00000000
        /*04d8*/ 	.short	0x010a
        /*04da*/ 	.byte	0x05
	.zero		1


	//   ....[62]....
        /*04dc*/ 	.word	0x00002e40
        /*04e0*/ 	.word	0x000000ff
        /*04e4*/ 	.word	0x00000000
        /*04e8*/ 	.short	0x010a
        /*04ea*/ 	.byte	0x05
	.zero		1


	//   ....[63]....
        /*04ec*/ 	.word	0x00002ee0
        /*04f0*/ 	.word	0x000000ff
        /*04f4*/ 	.word	0x00000000
        /*04f8*/ 	.short	0x010a
        /*04fa*/ 	.byte	0x05
	.zero		1


	//   ....[64]....
        /*04fc*/ 	.word	0x00002f80
        /*0500*/ 	.word	0x000000ff
        /*0504*/ 	.word	0x00000000
        /*0508*/ 	.short	0x010a
        /*050a*/ 	.byte	0x05
	.zero		1


	//   ....[65]....
        /*050c*/ 	.word	0x00003020
        /*0510*/ 	.word	0x000000ff
        /*0514*/ 	.word	0x00000000
        /*0518*/ 	.short	0x010a
        /*051a*/ 	.byte	0x05
	.zero		1


	//   ....[66]....
        /*051c*/ 	.word	0x000030c0
        /*0520*/ 	.word	0x000000ff
        /*0524*/ 	.word	0x00000000
        /*0528*/ 	.short	0x010a
        /*052a*/ 	.byte	0x05
	.zero		1


	//   ....[67]....
        /*052c*/ 	.word	0x00003160
        /*0530*/ 	.word	0x000000ff
        /*0534*/ 	.word	0x00000000
        /*0538*/ 	.short	0x010a
        /*053a*/ 	.byte	0x05
	.zero		1


	//   ....[68]....
        /*053c*/ 	.word	0x00003200
        /*0540*/ 	.word	0x000000ff
        /*0544*/ 	.word	0x00000000
        /*0548*/ 	.short	0x010a
        /*054a*/ 	.byte	0x05
	.zero		1


	//   ....[69]....
        /*054c*/ 	.word	0x000032a0
        /*0550*/ 	.word	0x000000ff
        /*0554*/ 	.word	0x00000000
        /*0558*/ 	.short	0x010a
        /*055a*/ 	.byte	0x05
	.zero		1


	//   ....[70]....
        /*055c*/ 	.word	0x00003340
        /*0560*/ 	.word	0x000000ff
        /*0564*/ 	.word	0x00000000
        /*0568*/ 	.short	0x010a
        /*056a*/ 	.byte	0x05
	.zero		1


	//   ....[71]....
        /*056c*/ 	.word	0x000033e0
        /*0570*/ 	.word	0x000000ff
        /*0574*/ 	.word	0x00000000
        /*0578*/ 	.short	0x010a
        /*057a*/ 	.byte	0x05
	.zero		1


	//   ....[72]....
        /*057c*/ 	.word	0x00003480
        /*0580*/ 	.word	0x000000ff
        /*0584*/ 	.word	0x00000000
        /*0588*/ 	.short	0x010a
        /*058a*/ 	.byte	0x05
	.zero		1


	//   ....[73]....
        /*058c*/ 	.word	0x00003520
        /*0590*/ 	.word	0x000000ff
        /*0594*/ 	.word	0x00000000
        /*0598*/ 	.short	0x010a
        /*059a*/ 	.byte	0x05
	.zero		1


	//   ....[74]....
        /*059c*/ 	.word	0x000035c0
        /*05a0*/ 	.word	0x000000ff
        /*05a4*/ 	.word	0x00000000
        /*05a8*/ 	.short	0x010a
        /*05aa*/ 	.byte	0x05
	.zero		1


	//   ....[75]....
        /*05ac*/ 	.word	0x00003670
        /*05b0*/ 	.word	0x00000000
        /*05b4*/ 	.word	0x00000000
        /*05b8*/ 	.short	0x010a
        /*05ba*/ 	.byte	0xff
	.zero		1


	//   ....[76]....
        /*05bc*/ 	.word	0x000037c0
        /*05c0*/ 	.word	0x000000ff
        /*05c4*/ 	.word	0x00000168
        /*05c8*/ 	.short	0x010a
        /*05ca*/ 	.byte	0x04
	.zero		1


	//   ....[77]....
        /*05cc*/ 	.word	0x00003860
        /*05d0*/ 	.word	0x000000ff
        /*05d4*/ 	.word	0x00000160
        /*05d8*/ 	.short	0x010a
        /*05da*/ 	.byte	0x04
	.zero		1


	//   ....[78]....
        /*05dc*/ 	.word	0x00003900
        /*05e0*/ 	.word	0x000000ff
        /*05e4*/ 	.word	0x00000000
        /*05e8*/ 	.short	0x0101
        /*05ea*/ 	.byte	0x05
	.zero		1


	//   ....[79]....
        /*05ec*/ 	.word	0x00003940
        /*05f0*/ 	.word	0x000000ff
        /*05f4*/ 	.word	0x00000168
        /*05f8*/ 	.short	0x0106
        /*05fa*/ 	.byte	0x04
	.zero		1


	//   ....[80]....
        /*05fc*/ 	.word	0x00003980
        /*0600*/ 	.word	0x00000000
        /*0604*/ 	.word	0x00000168
        /*0608*/ 	.short	0x010a
        /*060a*/ 	.byte	0xff
	.zero		1


	//   ....[81]....
        /*060c*/ 	.word	0x00003eb0
        /*0610*/ 	.word	0x000000ff
        /*0614*/ 	.word	0x00000160
        /*0618*/ 	.short	0x010a
        /*061a*/ 	.byte	0x12
	.zero		1


	//   ....[82]....
        /*061c*/ 	.word	0x00003f60
        /*0620*/ 	.word	0x000000ff
        /*0624*/ 	.word	0x00000000
        /*0628*/ 	.short	0x0101
        /*062a*/ 	.byte	0x17
	.zero		1


	//   ....[83]....
        /*062c*/ 	.word	0x00003f70
        /*0630*/ 	.word	0x000000ff
        /*0634*/ 	.word	0x00000180
        /*0638*/ 	.short	0x010a
        /*063a*/ 	.byte	0x16
	.zero		1


	//   ....[84]....
        /*063c*/ 	.word	0x00004030
        /*0640*/ 	.word	0x000000ff
        /*0644*/ 	.word	0x00000000
        /*0648*/ 	.short	0x010a
        /*064a*/ 	.byte	0x04
	.zero		1


	//   ....[85]....
        /*064c*/ 	.word	0x00004070
        /*0650*/ 	.word	0x000000ff
        /*0654*/ 	.word	0x00000000
        /*0658*/ 	.short	0x010a
        /*065a*/ 	.byte	0x10
	.zero		1


	//   ....[86]....
        /*065c*/ 	.word	0x000041b0
        /*0660*/ 	.word	0x000000ff
        /*0664*/ 	.word	0x00000000
        /*0668*/ 	.short	0x010a
        /*066a*/ 	.byte	0x04
	.zero		1


	//   ....[87]....
        /*066c*/ 	.word	0x00004400
        /*0670*/ 	.word	0x000000ff
        /*0674*/ 	.word	0x00000000
        /*0678*/ 	.short	0x010a
        /*067a*/ 	.byte	0x04
	.zero		1


	//   ....[88]....
        /*067c*/ 	.word	0x00004490
        /*0680*/ 	.word	0x000000ff
        /*0684*/ 	.word	0x00000000
        /*0688*/ 	.short	0x010a
        /*068a*/ 	.byte	0x04
	.zero		1


	//   ....[89]....
        /*068c*/ 	.word	0x00004a60
        /*0690*/ 	.word	0x000000ff
        /*0694*/ 	.word	0x00000160
        /*0698*/ 	.short	0x010a
        /*069a*/ 	.byte	0x14
	.zero		1


	//   ....[90]....
        /*069c*/ 	.word	0x00004b00
        /*06a0*/ 	.word	0x000000ff
        /*06a4*/ 	.word	0x00000000
        /*06a8*/ 	.short	0x0101
        /*06aa*/ 	.byte	0x2f
	.zero		1


	//   ....[91]....
        /*06ac*/ 	.word	0x00005050
        /*06b0*/ 	.word	0x000000ff
        /*06b4*/ 	.word	0x00000158
        /*06b8*/ 	.short	0x010a
        /*06ba*/ 	.byte	0x14
	.zero		1


	//   ....[92]....
        /*06bc*/ 	.word	0x000051f0
        /*06c0*/ 	.word	0x000000ff
        /*06c4*/ 	.word	0x00000130
        /*06c8*/ 	.short	0x010a
        /*06ca*/ 	.byte	0x14
	.zero		1


	//   ....[93]....
        /*06cc*/ 	.word	0x000054c0
        /*06d0*/ 	.word	0x000000ff
        /*06d4*/ 	.word	0x00000110
        /*06d8*/ 	.short	0x010b
        /*06da*/ 	.byte	0x14
	.zero		1


	//   ....[94]....
        /*06dc*/ 	.word	0x000054d0
        /*06e0*/ 	.word	0x000000ff
        /*06e4*/ 	.word	0x00000000
        /*06e8*/ 	.short	0x0101
        /*06ea*/ 	.byte	0x35
	.zero		1


	//   ....[95]....
        /*06ec*/ 	.word	0x000054f0
        /*06f0*/ 	.word	0x000000ff
        /*06f4*/ 	.word	0x00000138
        /*06f8*/ 	.short	0x010a
        /*06fa*/ 	.byte	0x14
	.zero		1


	//   ....[96]....
        /*06fc*/ 	.word	0x00005640
        /*0700*/ 	.word	0x000000ff
        /*0704*/ 	.word	0x00000118
        /*0708*/ 	.short	0x010b
        /*070a*/ 	.byte	0x14
	.zero		1


	//   ....[97]....
        /*070c*/ 	.word	0x00005650
        /*0710*/ 	.word	0x000000ff
        /*0714*/ 	.word	0x00000000
        /*0718*/ 	.short	0x0101
        /*071a*/ 	.byte	0x32
	.zero		1


	//   ....[98]....
        /*071c*/ 	.word	0x00005670
        /*0720*/ 	.word	0x000000ff
        /*0724*/ 	.word	0x00000140
        /*0728*/ 	.short	0x010a
        /*072a*/ 	.byte	0x14
	.zero		1


	//   ....[99]....
        /*072c*/ 	.word	0x000057e0
        /*0730*/ 	.word	0x000000ff
        /*0734*/ 	.word	0x00000120
        /*0738*/ 	.short	0x010b
        /*073a*/ 	.byte	0x14
	.zero		1


	//   ....[100]....
        /*073c*/ 	.word	0x000057f0
        /*0740*/ 	.word	0x000000ff
        /*0744*/ 	.word	0x00000000
        /*0748*/ 	.short	0x0101
        /*074a*/ 	.byte	0x31
	.zero		1


	//   ....[101]....
        /*074c*/ 	.word	0x00005800
        /*0750*/ 	.word	0x000000ff
        /*0754*/ 	.word	0x00000148
        /*0758*/ 	.short	0x010a
        /*075a*/ 	.byte	0x14
	.zero		1


	//   ....[102]....
        /*075c*/ 	.word	0x000059b0
        /*0760*/ 	.word	0x000000ff
        /*0764*/ 	.word	0x00000128
        /*0768*/ 	.short	0x010b
        /*076a*/ 	.byte	0x14
	.zero		1


	//   ....[103]....
        /*076c*/ 	.word	0x000059c0
        /*0770*/ 	.word	0x000000ff
        /*0774*/ 	.word	0x00000000
        /*0778*/ 	.short	0x0101
        /*077a*/ 	.byte	0x30
	.zero		1


	//   ....[104]....
        /*077c*/ 	.word	0x000059f0
        /*0780*/ 	.word	0x000000ff
        /*0784*/ 	.word	0x00000130
        /*0788*/ 	.short	0x010a
        /*078a*/ 	.byte	0x14
	.zero		1


	//   ....[105]....
        /*078c*/ 	.word	0x00005a10
        /*0790*/ 	.word	0x000000ff
        /*0794*/ 	.word	0x00000138
        /*0798*/ 	.short	0x010a
        /*079a*/ 	.byte	0x14
	.zero		1


	//   ....[106]....
        /*079c*/ 	.word	0x00005a30
        /*07a0*/ 	.word	0x000000ff
        /*07a4*/ 	.word	0x00000140
        /*07a8*/ 	.short	0x010a
        /*07aa*/ 	.byte	0x14
	.zero		1


	//   ....[107]....
        /*07ac*/ 	.word	0x00005a70
        /*07b0*/ 	.word	0x00000000
        /*07b4*/ 	.word	0x00000148
        /*07b8*/ 	.short	0x010a
        /*07ba*/ 	.byte	0xff
	.zero		1


	//   ....[108]....
        /*07bc*/ 	.word	0x00005e20
        /*07c0*/ 	.word	0x000000ff
        /*07c4*/ 	.word	0x00000160
        /*07c8*/ 	.short	0x010a
        /*07ca*/ 	.byte	0x31
	.zero		1


	//   ....[109]....
        /*07cc*/ 	.word	0x00005ef0
        /*07d0*/ 	.word	0x000000ff
        /*07d4*/ 	.word	0x00000000
        /*07d8*/ 	.short	0x0101
        /*07da*/ 	.byte	0x04
	.zero		1


	//   ....[110]....
        /*07dc*/ 	.word	0x00006b70
        /*07e0*/ 	.word	0x000000ff
        /*07e4*/ 	.word	0x00000110
        /*07e8*/ 	.short	0x010a
        /*07ea*/ 	.byte	0x31
	.zero		1


	//   ....[111]....
        /*07ec*/ 	.word	0x00006c00
        /*07f0*/ 	.word	0x00000046
        /*07f4*/ 	.word	0x00000170
        /*07f8*/ 	.short	0x010a
        /*07fa*/ 	.byte	0xff
	.zero		1


	//   ....[112]....
        /*07fc*/ 	.word	0x00006dd0
        /*0800*/ 	.word	0x000000ff
        /*0804*/ 	.word	0x00000110
        /*0808*/ 	.short	0x010a
        /*080a*/ 	.byte	0x31
	.zero		1


	//   ....[113]....
        /*080c*/ 	.word	0x00006eb0
        /*0810*/ 	.word	0x00000046
        /*0814*/ 	.word	0x00000170
        /*0818*/ 	.short	0x010a
        /*081a*/ 	.byte	0xff
	.zero		1


	//   ....[114]....
        /*081c*/ 	.word	0x00007610
        /*0820*/ 	.word	0x00000000
        /*0824*/ 	.word	0x00000000
        /*0828*/ 	.short	0x0101
        /*082a*/ 	.byte	0xff
	.zero		1


	//   ....[115]....
        /*082c*/ 	.word	0x00007620
        /*0830*/ 	.word	0x00000004
        /*0834*/ 	.word	0x00000110
        /*0838*/ 	.short	0x010a
        /*083a*/ 	.byte	0xff
	.zero		1


	//   ....[116]....
        /*083c*/ 	.word	0x000076e0
        /*0840*/ 	.word	0x00000004
        /*0844*/ 	.word	0x00000110
        /*0848*/ 	.short	0x010a
        /*084a*/ 	.byte	0xff
	.zero		1


	//   ....[117]....
        /*084c*/ 	.word	0x00007ec0
        /*0850*/ 	.word	0x00000000
        /*0854*/ 	.word	0x00000000
        /*0858*/ 	.short	0x0101
        /*085a*/ 	.byte	0xff
	.zero		1


	//   ....[118]....
        /*085c*/ 	.word	0x00007ee0
        /*0860*/ 	.word	0x00000002
        /*0864*/ 	.word	0x00000110
        /*0868*/ 	.short	0x010a
        /*086a*/ 	.byte	0xff
	.zero		1


	//   ....[119]....
        /*086c*/ 	.word	0x00007f90
        /*0870*/ 	.word	0x00000002
        /*0874*/ 	.word	0x00000110
        /*0878*/ 	.short	0x010a
        /*087a*/ 	.byte	0xff
	.zero		1


	//   ....[120]....
        /*087c*/ 	.word	0x00008760
        /*0880*/ 	.word	0x00000000
        /*0884*/ 	.word	0x00000000
        /*0888*/ 	.short	0x0101
        /*088a*/ 	.byte	0xff
	.zero		1


	//   ....[121]....
        /*088c*/ 	.word	0x00008780
        /*0890*/ 	.word	0x00000003
        /*0894*/ 	.word	0x00000110
        /*0898*/ 	.short	0x010a
        /*089a*/ 	.byte	0xff
	.zero		1


	//   ....[122]....
        /*089c*/ 	.word	0x00008830
        /*08a0*/ 	.word	0x00000003
        /*08a4*/ 	.word	0x00000110
        /*08a8*/ 	.short	0x010a
        /*08aa*/ 	.byte	0xff
	.zero		1


	//   ....[123]....
        /*08ac*/ 	.word	0x00008c40
        /*08b0*/ 	.word	0x000000ff
        /*08b4*/ 	.word	0x00000000
        /*08b8*/ 	.short	0x0101
        /*08ba*/ 	.byte	0x04
	.zero		1


	//   ....[124]....
        /*08bc*/ 	.word	0x00009070
        /*08c0*/ 	.word	0x00000000
        /*08c4*/ 	.word	0x00000000
        /*08c8*/ 	.short	0x0101
        /*08ca*/ 	.byte	0xff
	.zero		1


	//   ....[125]....
        /*08cc*/ 	.word	0x000092f0
        /*08d0*/ 	.word	0x000000ff
        /*08d4*/ 	.word	0x00000000
        /*08d8*/ 	.short	0x0101
        /*08da*/ 	.byte	0x04
	.zero		1


	//   ....[126]....
        /*08dc*/ 	.word	0x00009320
        /*08e0*/ 	.word	0x00000000
        /*08e4*/ 	.word	0x00000088
        /*08e8*/ 	.short	0x010a
        /*08ea*/ 	.byte	0xff
	.zero		1


	//   ....[127]....
        /*08ec*/ 	.word	0x00009380
        /*08f0*/ 	.word	0x00000000
        /*08f4*/ 	.word	0x00000088
        /*08f8*/ 	.short	0x010a
        /*08fa*/ 	.byte	0xff
	.zero		1


	//   ....[128]....
        /*08fc*/ 	.word	0x000093e0
        /*0900*/ 	.word	0x00000000
        /*0904*/ 	.word	0x00000160
        /*0908*/ 	.short	0x010a
        /*090a*/ 	.byte	0xff
	.zero		1


	//   ....[129]....
        /*090c*/ 	.word	0x00009440
        /*0910*/ 	.word	0x00000000
        /*0914*/ 	.word	0x00000000
        /*0918*/ 	.short	0x010a
        /*091a*/ 	.byte	0xff
	.zero		1


	//   ....[130]....
        /*091c*/ 	.word	0x000094a0
        /*0920*/ 	.word	0x00000000
        /*0924*/ 	.word	0x00000000
        /*0928*/ 	.short	0x010a
        /*092a*/ 	.byte	0xff
	.zero		1


	//   ....[131]....
        /*092c*/ 	.word	0x00009500
        /*0930*/ 	.word	0x00000000
        /*0934*/ 	.word	0x00000000
        /*0938*/ 	.short	0x010a
        /*093a*/ 	.byte	0xff
	.zero		1


	//   ....[132]....
        /*093c*/ 	.word	0x00009560
        /*0940*/ 	.word	0x00000000
        /*0944*/ 	.word	0x00000000
        /*0948*/ 	.short	0x010a
        /*094a*/ 	.byte	0xff
	.zero		1


	//   ....[133]....
        /*094c*/ 	.word	0x000095c0
        /*0950*/ 	.word	0x00000000
        /*0954*/ 	.word	0x00000000
        /*0958*/ 	.short	0x010a
        /*095a*/ 	.byte	0xff
	.zero		1


	//   ....[134]....
        /*095c*/ 	.word	0x00009620
        /*0960*/ 	.word	0x00000000
        /*0964*/ 	.word	0x00000000
        /*0968*/ 	.short	0x010a
        /*096a*/ 	.byte	0xff
	.zero		1


	//   ....[135]....
        /*096c*/ 	.word	0x00009680
        /*0970*/ 	.word	0x00000000
        /*0974*/ 	.word	0x00000000
        /*0978*/ 	.short	0x010a
        /*097a*/ 	.byte	0xff
	.zero		1


	//   ....[136]....
        /*097c*/ 	.word	0x000096e0
        /*0980*/ 	.word	0x00000000
        /*0984*/ 	.word	0x00000000
        /*0988*/ 	.short	0x010a
        /*098a*/ 	.byte	0xff
	.zero		1


	//   ....[137]....
        /*098c*/ 	.word	0x00009740
        /*0990*/ 	.word	0x00000000
        /*0994*/ 	.word	0x00000000
        /*0998*/ 	.short	0x010a
        /*099a*/ 	.byte	0xff
	.zero		1


	//   ....[138]....
        /*099c*/ 	.word	0x000097a0
        /*09a0*/ 	.word	0x00000000
        /*09a4*/ 	.word	0x00000000
        /*09a8*/ 	.short	0x010a
        /*09aa*/ 	.byte	0xff
	.zero		1


	//   ....[139]....
        /*09ac*/ 	.word	0x00009800
        /*09b0*/ 	.word	0x00000000
        /*09b4*/ 	.word	0x00000000
        /*09b8*/ 	.short	0x010a
        /*09ba*/ 	.byte	0xff
	.zero		1


	//   ....[140]....
        /*09bc*/ 	.word	0x00009860
        /*09c0*/ 	.word	0x00000000
        /*09c4*/ 	.word	0x00000000
        /*09c8*/ 	.short	0x010a
        /*09ca*/ 	.byte	0xff
	.zero		1


	//   ....[141]....
        /*09cc*/ 	.word	0x000098c0
        /*09d0*/ 	.word	0x00000000
        /*09d4*/ 	.word	0x00000000
        /*09d8*/ 	.short	0x010a
        /*09da*/ 	.byte	0xff
	.zero		1


	//   ....[142]....
        /*09dc*/ 	.word	0x00009920
        /*09e0*/ 	.word	0x00000000
        /*09e4*/ 	.word	0x00000000
        /*09e8*/ 	.short	0x010a
        /*09ea*/ 	.byte	0xff
	.zero		1


	//   ....[143]....
        /*09ec*/ 	.word	0x00009980
        /*09f0*/ 	.word	0x00000000
        /*09f4*/ 	.word	0x00000000
        /*09f8*/ 	.short	0x010a
        /*09fa*/ 	.byte	0xff
	.zero		1


	//   ....[144]....
        /*09fc*/ 	.word	0x000099e0
        /*0a00*/ 	.word	0x00000000
        /*0a04*/ 	.word	0x00000000
        /*0a08*/ 	.short	0x010a
        /*0a0a*/ 	.byte	0xff
	.zero		1


	//   ....[145]....
        /*0a0c*/ 	.word	0x00009a40
        /*0a10*/ 	.word	0x00000004
        /*0a14*/ 	.word	0x00000168
        /*0a18*/ 	.short	0x010a
        /*0a1a*/ 	.byte	0xff
	.zero		1


	//   ....[146]....
        /*0a1c*/ 	.word	0x00009aa0
        /*0a20*/ 	.word	0x00000004
        /*0a24*/ 	.word	0x00000160
        /*0a28*/ 	.short	0x010a
        /*0a2a*/ 	.byte	0xff
	.zero		1


	//   ....[147]....
        /*0a2c*/ 	.word	0x00009b00
        /*0a30*/ 	.word	0x00000000
        /*0a34*/ 	.word	0x00000160
        /*0a38*/ 	.short	0x010a
        /*0a3a*/ 	.byte	0xff
	.zero		1


	//   ....[148]....
        /*0a3c*/ 	.word	0x00009b60
        /*0a40*/ 	.word	0x00000004
        /*0a44*/ 	.word	0x00000180
        /*0a48*/ 	.short	0x010a
        /*0a4a*/ 	.byte	0xff
	.zero		1


	//   ....[149]....
        /*0a4c*/ 	.word	0x00009bc0
        /*0a50*/ 	.word	0x00000000
        /*0a54*/ 	.word	0x00000000
        /*0a58*/ 	.short	0x010a
        /*0a5a*/ 	.byte	0xff
	.zero		1


	//   ....[150]....
        /*0a5c*/ 	.word	0x00009c20
        /*0a60*/ 	.word	0x00000000
        /*0a64*/ 	.word	0x00000000
        /*0a68*/ 	.short	0x010a
        /*0a6a*/ 	.byte	0xff
	.zero		1


	//   ....[151]....
        /*0a6c*/ 	.word	0x00009c80
        /*0a70*/ 	.word	0x00000000
        /*0a74*/ 	.word	0x00000000
        /*0a78*/ 	.short	0x010a
        /*0a7a*/ 	.byte	0xff
	.zero		1


	//   ....[152]....
        /*0a7c*/ 	.word	0x00009ce0
        /*0a80*/ 	.word	0x00000000
        /*0a84*/ 	.word	0x00000160
        /*0a88*/ 	.short	0x010a
        /*0a8a*/ 	.byte	0xff
	.zero		1


	//   ....[153]....
        /*0a8c*/ 	.word	0x00009d40
        /*0a90*/ 	.word	0x00000000
        /*0a94*/ 	.word	0x00000158
        /*0a98*/ 	.short	0x010a
        /*0a9a*/ 	.byte	0xff
	.zero		1


	//   ....[154]....
        /*0a9c*/ 	.word	0x00009da0
        /*0aa0*/ 	.word	0x00000002
        /*0aa4*/ 	.word	0x00000130
        /*0aa8*/ 	.short	0x010a
        /*0aaa*/ 	.byte	0xff
	.zero		1


	//   ....[155]....
        /*0aac*/ 	.word	0x00009e00
        /*0ab0*/ 	.word	0x00000002
        /*0ab4*/ 	.word	0x00000138
        /*0ab8*/ 	.short	0x010a
        /*0aba*/ 	.byte	0xff
	.zero		1


	//   ....[156]....
        /*0abc*/ 	.word	0x00009e60
        /*0ac0*/ 	.word	0x00000002
        /*0ac4*/ 	.word	0x00000140
        /*0ac8*/ 	.short	0x010a
        /*0aca*/ 	.byte	0xff
	.zero		1


	//   ....[157]....
        /*0acc*/ 	.word	0x00009ec0
        /*0ad0*/ 	.word	0x00000000
        /*0ad4*/ 	.word	0x00000148
        /*0ad8*/ 	.short	0x010a
        /*0ada*/ 	.byte	0xff
	.zero		1


	//   ....[158]....
        /*0adc*/ 	.word	0x00009f20
        /*0ae0*/ 	.word	0x00000000
        /*0ae4*/ 	.word	0x00000130
        /*0ae8*/ 	.short	0x010a
        /*0aea*/ 	.byte	0xff
	.zero		1


	//   ....[159]....
        /*0aec*/ 	.word	0x00009f80
        /*0af0*/ 	.word	0x00000000
        /*0af4*/ 	.word	0x00000138
        /*0af8*/ 	.short	0x010a
        /*0afa*/ 	.byte	0xff
	.zero		1


	//   ....[160]....
        /*0afc*/ 	.word	0x00009fe0
        /*0b00*/ 	.word	0x00000000
        /*0b04*/ 	.word	0x00000140
        /*0b08*/ 	.short	0x010a
        /*0b0a*/ 	.byte	0xff
	.zero		1


	//   ....[161]....
        /*0b0c*/ 	.word	0x0000a040
        /*0b10*/ 	.word	0x00000000
        /*0b14*/ 	.word	0x00000160
        /*0b18*/ 	.short	0x010a
        /*0b1a*/ 	.byte	0xff
	.zero		1


	//   ....[162]....
        /*0b1c*/ 	.word	0x0000a0a0
        /*0b20*/ 	.word	0x00000002
        /*0b24*/ 	.word	0x00000110
        /*0b28*/ 	.short	0x010a
        /*0b2a*/ 	.byte	0xff
	.zero		1


	//   ....[163]....
        /*0b2c*/ 	.word	0x0000a0f0
        /*0b30*/ 	.word	0x00000046
        /*0b34*/ 	.word	0x00000170
        /*0b38*/ 	.short	0x010a
        /*0b3a*/ 	.byte	0xff
	.zero		1


	//   ....[164]....
        /*0b3c*/ 	.word	0x0000a140
        /*0b40*/ 	.word	0x00000004
        /*0b44*/ 	.word	0x00000110
        /*0b48*/ 	.short	0x010a
        /*0b4a*/ 	.byte	0xff
	.zero		1


	//   ....[165]....
        /*0b4c*/ 	.word	0x0000a190
        /*0b50*/ 	.word	0x00000002
        /*0b54*/ 	.word	0x00000110
        /*0b58*/ 	.short	0x010a
        /*0b5a*/ 	.byte	0xff
	.zero		1


	//   ....[166]....
        /*0b5c*/ 	.word	0x0000a1e0
        /*0b60*/ 	.word	0x00000003
        /*0b64*/ 	.word	0x00000110
        /*0b68*/ 	.short	0x010a
        /*0b6a*/ 	.byte	0xff
	.zero		1


	//----- nvinfo : EIATTR_NUM_MBARRIERS
	.align		4
.L_47:
        /*0b6c*/ 	.byte	0x03, 0x38
        /*0b6e*/ 	.short	0x0032


	//----- nvinfo : EIATTR_EXIT_INSTR_OFFSETS
	.align		4
        /*0b70*/ 	.byte	0x04, 0x1c
        /*0b72*/ 	.short	(.L_49 - .L_48)


	//   ....[0]....
.L_48:
        /*0b74*/ 	.word	0x000036a0


	//   ....[1]....
        /*0b78*/ 	.word	0x00003950


	//   ....[2]....
        /*0b7c*/ 	.word	0x000039b0


	//   ....[3]....
        /*0b80*/ 	.word	0x00004700


	//   ....[4]....
        /*0b84*/ 	.word	0x00005aa0


	//   ....[5]....
        /*0b88*/ 	.word	0x00005ae0


	//   ....[6]....
        /*0b8c*/ 	.word	0x000091d0


	//   ....[7]....
        /*0b90*/ 	.word	0x00009250


	//   ....[8]....
        /*0b94*/ 	.word	0x00009280


	//   ....[9]....
        /*0b98*/ 	.word	0x00009300


	//----- nvinfo : EIATTR_MAX_THREADS
	.align		4
.L_49:
        /*0b9c*/ 	.byte	0x04, 0x05
        /*0b9e*/ 	.short	(.L_51 - .L_50)
.L_50:
        /*0ba0*/ 	.word	0x00000100
        /*0ba4*/ 	.word	0x00000001
        /*0ba8*/ 	.word	0x00000001


	//----- nvinfo : EIATTR_CRS_STACK_SIZE
	.align		4
.L_51:
        /*0bac*/ 	.byte	0x04, 0x1e
        /*0bae*/ 	.short	(.L_53 - .L_52)
.L_52:
        /*0bb0*/ 	.word	0x00000000


	//----- nvinfo : EIATTR_CBANK_PARAM_SIZE
	.align		4
.L_53:
        /*0bb4*/ 	.byte	0x03, 0x19
        /*0bb6*/ 	.short	0x0900


	//----- nvinfo : EIATTR_PARAM_CBANK
	.align		4
        /*0bb8*/ 	.byte	0x04, 0x0a
        /*0bba*/ 	.short	(.L_55 - .L_54)
	.align		4
.L_54:
        /*0bbc*/ 	.word	index@(.nv.constant0._ZN7cutlass13device_kernelINS_4conv6kernel13ConvUniversalINS1_16ConvProblemShapeILNS1_8OperatorE1ELi3EEENS1_10collective14CollectiveConvINS1_47MainloopSm100TmaUmmaWarpSpecializedImplicitGemmILS5_1ELi17ELi3ELi1ELi2EN4cute5tupleIJNSA_1CILi1EEESD_SD_EEEEENSB_IJNSC_ILi64EEENSC_ILi128EEENSB_IJNSC_ILi32EEEEEEEEENS_6half_tESL_NSA_8TiledMMAINSA_8MMA_AtomIJNSA_20SM100_MMA_F16BF16_SSISL_SL_fLi64ELi128ELNSA_4UMMA5MajorE0ELSQ_1ELNSP_7ScaleInE0ELSR_0EEEEEENSA_6LayoutISE_NSB_IJNSC_ILi0EEESV_SV_EEEEENSB_IJNSA_10UnderscoreESY_SY_EEEEENS7_6detail27Sm100ImplicitGemmTileTraitsINSA_20SM90_TMA_LOAD_IM2COLENSA_14ComposedLayoutINSA_7SwizzleILi2ELi4ELi3EEENSA_18smem_ptr_flag_bitsILi16EEENSU_INSB_IJNSC_ILi8EEESI_EEENSB_IJSI_SD_EEEEEEEvEENS12_INSA_13SM90_TMA_LOADENS14_INS15_ILi3ELi4ELi3EEES18_NSU_INSB_IJSG_S19_EEENSB_IJSD_SG_EEEEEEEvEEEENS_8epilogue10collective18CollectiveEpilogueINS1N_23Sm100TmaWarpSpecializedILi4ELi2ELi16ELb1ELb0EEEJSK_NSB_IJNSU_ISG_SD_EENSU_ISI_SD_EEEEESL_NSB_IJNSB_IJllllEEESD_SV_EEESL_S1W_NS1N_6fusion15FusionCallbacksIS1R_NS1X_17LinearCombinationISL_fSL_fLNS_15FloatRoundStyleE2EEESK_S1U_JEEENSA_5SM1004TMEM4LOAD26SM100_TMEM_LOAD_16dp256b4xES13_S1D_NSA_17SM75_U32x4_LDSM_NENSA_21SM90_TMA_STORE_IM2COLES1D_NSA_17SM90_U32x4_STSM_NENSA_39AutoVectorizingCopyWithAssumedAlignmentILi128EEEEEEvvEEEEvNT_6ParamsE)
        /*0bc0*/ 	.short	0x0380
        /*0bc2*/ 	.short	0x0900


	//----- nvinfo : EIATTR_SW_WAR
	.align		4
.L_55:
        /*0bc4*/ 	.byte	0x04, 0x36
        /*0bc6*/ 	.short	(.L_57 - .L_56)
.L_56:
        /*0bc8*/ 	.word	0x00000008
.L_57:


//--------------------- .nv.callgraph             --------------------------
	.section	.nv.callgraph,"",@"SHT_CUDA_CALLGRAPH"
	.align	4
	.sectionentsize	8
	.align		4
        /*0000*/ 	.word	0x00000000
	.align		4
        /*0004*/ 	.word	0xffffffff
	.align		4
        /*0008*/ 	.word	index@(_ZN7cutlass13device_kernelINS_4conv6kernel13ConvUniversalINS1_16ConvProblemShapeILNS1_8OperatorE1ELi3EEENS1_10collective14CollectiveConvINS1_47MainloopSm100TmaUmmaWarpSpecializedImplicitGemmILS5_1ELi17ELi3ELi1ELi2EN4cute5tupleIJNSA_1CILi1EEESD_SD_EEEEENSB_IJNSC_ILi64EEENSC_ILi128EEENSB_IJNSC_ILi32EEEEEEEEENS_6half_tESL_NSA_8TiledMMAINSA_8MMA_AtomIJNSA_20SM100_MMA_F16BF16_SSISL_SL_fLi64ELi128ELNSA_4UMMA5MajorE0ELSQ_1ELNSP_7ScaleInE0ELSR_0EEEEEENSA_6LayoutISE_NSB_IJNSC_ILi0EEESV_SV_EEEEENSB_IJNSA_10UnderscoreESY_SY_EEEEENS7_6detail27Sm100ImplicitGemmTileTraitsINSA_20SM90_TMA_LOAD_IM2COLENSA_14ComposedLayoutINSA_7SwizzleILi2ELi4ELi3EEENSA_18smem_ptr_flag_bitsILi16EEENSU_INSB_IJNSC_ILi8EEESI_EEENSB_IJSI_SD_EEEEEEEvEENS12_INSA_13SM90_TMA_LOADENS14_INS15_ILi3ELi4ELi3EEES18_NSU_INSB_IJSG_S19_EEENSB_IJSD_SG_EEEEEEEvEEEENS_8epilogue10collective18CollectiveEpilogueINS1N_23Sm100TmaWarpSpecializedILi4ELi2ELi16ELb1ELb0EEEJSK_NSB_IJNSU_ISG_SD_EENSU_ISI_SD_EEEEESL_NSB_IJNSB_IJllllEEESD_SV_EEESL_S1W_NS1N_6fusion15FusionCallbacksIS1R_NS1X_17LinearCombinationISL_fSL_fLNS_15FloatRoundStyleE2EEESK_S1U_JEEENSA_5SM1004TMEM4LOAD26SM100_TMEM_LOAD_16dp256b4xES13_S1D_NSA_17SM75_U32x4_LDSM_NENSA_21SM90_TMA_STORE_IM2COLES1D_NSA_17SM90_U32x4_STSM_NENSA_39AutoVectorizingCopyWithAssumedAlignmentILi128EEEEEEvvEEEEvNT_6ParamsE)
	.align		4
        /*000c*/ 	.word	index@(__assertfail)
	.align		4
        /*0010*/ 	.word	0x00000000
	.align		4
        /*0014*/ 	.word	0xfffffffe
	.align		4
        /*0018*/ 	.word	0x00000000
	.align		4
        /*001c*/ 	.word	0xfffffffd
	.align		4
        /*0020*/ 	.word	0x00000000
	.align		4
        /*0024*/ 	.word	0xfffffffc


//--------------------- .nv.constant4             --------------------------
	.section	.nv.constant4,"a",@progbits
	.align	8
	.align		8
.nv.constant4:
        /*0000*/ 	.dword	__assertfail
	.align		8
        /*0008*/ 	.dword	__unnamed_1
	.align		8
        /*0010*/ 	.dword	__unnamed_2
	.align		8
        /*0018*/ 	.dword	_ZN39_INTERNAL_9411dd79_4_k_cu_dcae6dac_30634cuda3std3__45__cpo5beginE
	.align		8
        /*0020*/ 	.dword	_ZN39_INTERNAL_9411dd79_4_k_cu_dcae6dac_30634cuda3std3__45__cpo3endE
	.align		8
        /*0028*/ 	.dword	_ZN39_INTERNAL_9411dd79_4_k_cu_dcae6dac_30634cuda3std3__45__cpo6cbeginE
	.align		8
        /*0030*/ 	.dword	_ZN39_INTERNAL_9411dd79_4_k_cu_dcae6dac_30634cuda3std3__45__cpo4cendE
	.align		8
        /*0038*/ 	.dword	_ZN39_INTERNAL_9411dd79_4_k_cu_dcae6dac_30634cuda3std3__441_GLOBAL__N__9411dd79_4_k_cu_dcae6dac_30636ignoreE
	.align		8
        /*0040*/ 	.dword	_ZN39_INTERNAL_9411dd79_4_k_cu_dcae6dac_30634cuda3std3__419piecewise_constructE
	.align		8
        /*0048*/ 	.dword	_ZN39_INTERNAL_9411dd79_4_k_cu_dcae6dac_30634cuda3std3__48in_placeE
	.align		8
        /*0050*/ 	.dword	_ZN39_INTERNAL_9411dd79_4_k_cu_dcae6dac_30634cuda3std6ranges3__45__cpo4swapE
	.align		8
        /*0058*/ 	.dword	_ZN39_INTERNAL_9411dd79_4_k_cu_dcae6dac_30634cuda3std6ranges3__45__cpo9iter_moveE
	.align		8
        /*0060*/ 	.dword	_ZN39_INTERNAL_9411dd79_4_k_cu_dcae6dac_30634cute7productE
	.align		8
        /*0068*/ 	.dword	_ZN39_INTERNAL_9411dd79_4_k_cu_dcae6dac_30634cute1_E
	.align		8
        /*0070*/ 	.dword	$str$27
	.align		8
        /*0078*/ 	.dword	$str$28
	.align		8
        /*0080*/ 	.dword	$str$29
	.align		8
        /*0088*/ 	.dword	$str$30


//--------------------- .text._ZN7cutlass13device_kernelINS_4conv6kernel13ConvUniversalINS1_16ConvProblemShapeILNS1_8OperatorE1ELi3EEENS1_10collective14CollectiveConvINS1_47MainloopSm100TmaUmmaWarpSpecializedImplicitGemmILS5_1ELi17ELi3ELi1ELi2EN4cute5tupleIJNSA_1CILi1EEESD_SD_EEEEENSB_IJNSC_ILi64EEENSC_ILi128EEENSB_IJNSC_ILi32EEEEEEEEENS_6half_tESL_NSA_8TiledMMAINSA_8MMA_AtomIJNSA_20SM100_MMA_F16BF16_SSISL_SL_fLi64ELi128ELNSA_4UMMA5MajorE0ELSQ_1ELNSP_7ScaleInE0ELSR_0EEEEEENSA_6LayoutISE_NSB_IJNSC_ILi0EEESV_SV_EEEEENSB_IJNSA_10UnderscoreESY_SY_EEEEENS7_6detail27Sm100ImplicitGemmTileTraitsINSA_20SM90_TMA_LOAD_IM2COLENSA_14ComposedLayoutINSA_7SwizzleILi2ELi4ELi3EEENSA_18smem_ptr_flag_bitsILi16EEENSU_INSB_IJNSC_ILi8EEESI_EEENSB_IJSI_SD_EEEEEEEvEENS12_INSA_13SM90_TMA_LOADENS14_INS15_ILi3ELi4ELi3EEES18_NSU_INSB_IJSG_S19_EEENSB_IJSD_SG_EEEEEEEvEEEENS_8epilogue10collective18CollectiveEpilogueINS1N_23Sm100TmaWarpSpecializedILi4ELi2ELi16ELb1ELb0EEEJSK_NSB_IJNSU_ISG_SD_EENSU_ISI_SD_EEEEESL_NSB_IJNSB_IJllllEEESD_SV_EEESL_S1W_NS1N_6fusion15FusionCallbacksIS1R_NS1X_17LinearCombinationISL_fSL_fLNS_15FloatRoundStyleE2EEESK_S1U_JEEENSA_5SM1004TMEM4LOAD26SM100_TMEM_LOAD_16dp256b4xES13_S1D_NSA_17SM75_U32x4_LDSM_NENSA_21SM90_TMA_STORE_IM2COLES1D_NSA_17SM90_U32x4_STSM_NENSA_39AutoVectorizingCopyWithAssumedAlignmentILi128EEEEEEvvEEEEvNT_6ParamsE --------------------------
	.section	.text._ZN7cutlass13device_kernelINS_4conv6kernel13ConvUniversalINS1_16ConvProblemShapeILNS1_8OperatorE1ELi3EEENS1_10collective14CollectiveConvINS1_47MainloopSm100TmaUmmaWarpSpecializedImplicitGemmILS5_1ELi17ELi3ELi1ELi2EN4cute5tupleIJNSA_1CILi1EEESD_SD_EEEEENSB_IJNSC_ILi64EEENSC_ILi128EEENSB_IJNSC_ILi32EEEEEEEEENS_6half_tESL_NSA_8TiledMMAINSA_8MMA_AtomIJNSA_20SM100_MMA_F16BF16_SSISL_SL_fLi64ELi128ELNSA_4UMMA5MajorE0ELSQ_1ELNSP_7ScaleInE0ELSR_0EEEEEENSA_6LayoutISE_NSB_IJNSC_ILi0EEESV_SV_EEEEENSB_IJNSA_10UnderscoreESY_SY_EEEEENS7_6detail27Sm100ImplicitGemmTileTraitsINSA_20SM90_TMA_LOAD_IM2COLENSA_14ComposedLayoutINSA_7SwizzleILi2ELi4ELi3EEENSA_18smem_ptr_flag_bitsILi16EEENSU_INSB_IJNSC_ILi8EEESI_EEENSB_IJSI_SD_EEEEEEEvEENS12_INSA_13SM90_TMA_LOADENS14_INS15_ILi3ELi4ELi3EEES18_NSU_INSB_IJSG_S19_EEENSB_IJSD_SG_EEEEEEEvEEEENS_8epilogue10collective18CollectiveEpilogueINS1N_23Sm100TmaWarpSpecializedILi4ELi2ELi16ELb1ELb0EEEJSK_NSB_IJNSU_ISG_SD_EENSU_ISI_SD_EEEEESL_NSB_IJNSB_IJllllEEESD_SV_EEESL_S1W_NS1N_6fusion15FusionCallbacksIS1R_NS1X_17LinearCombinationISL_fSL_fLNS_15FloatRoundStyleE2EEESK_S1U_JEEENSA_5SM1004TMEM4LOAD26SM100_TMEM_LOAD_16dp256b4xES13_S1D_NSA_17SM75_U32x4_LDSM_NENSA_21SM90_TMA_STORE_IM2COLES1D_NSA_17SM90_U32x4_STSM_NENSA_39AutoVectorizingCopyWithAssumedAlignmentILi128EEEEEEvvEEEEvNT_6ParamsE,"ax",@progbits
	.align	128
.text._ZN7cutlass13device_kernelINS_4conv6kernel13ConvUniversalINS1_16ConvProblemShapeILNS1_8OperatorE1ELi3EEENS1_10collective14CollectiveConvINS1_47MainloopSm100TmaUmmaWarpSpecializedImplicitGemmILS5_1ELi17ELi3ELi1ELi2EN4cute5tupleIJNSA_1CILi1EEESD_SD_EEEEENSB_IJNSC_ILi64EEENSC_ILi128EEENSB_IJNSC_ILi32EEEEEEEEENS_6half_tESL_NSA_8TiledMMAINSA_8MMA_AtomIJNSA_20SM100_MMA_F16BF16_SSISL_SL_fLi64ELi128ELNSA_4UMMA5MajorE0ELSQ_1ELNSP_7ScaleInE0ELSR_0EEEEEENSA_6LayoutISE_NSB_IJNSC_ILi0EEESV_SV_EEEEENSB_IJNSA_10UnderscoreESY_SY_EEEEENS7_6detail27Sm100ImplicitGemmTileTraitsINSA_20SM90_TMA_LOAD_IM2COLENSA_14ComposedLayoutINSA_7SwizzleILi2ELi4ELi3EEENSA_18smem_ptr_flag_bitsILi16EEENSU_INSB_IJNSC_ILi8EEESI_EEENSB_IJSI_SD_EEEEEEEvEENS12_INSA_13SM90_TMA_LOADENS14_INS15_ILi3ELi4ELi3EEES18_NSU_INSB_IJSG_S19_EEENSB_IJSD_SG_EEEEEEEvEEEENS_8epilogue10collective18CollectiveEpilogueINS1N_23Sm100TmaWarpSpecializedILi4ELi2ELi16ELb1ELb0EEEJSK_NSB_IJNSU_ISG_SD_EENSU_ISI_SD_EEEEESL_NSB_IJNSB_IJllllEEESD_SV_EEESL_S1W_NS1N_6fusion15FusionCallbacksIS1R_NS1X_17LinearCombinationISL_fSL_fLNS_15FloatRoundStyleE2EEESK_S1U_JEEENSA_5SM1004TMEM4LOAD26SM100_TMEM_LOAD_16dp256b4xES13_S1D_NSA_17SM75_U32x4_LDSM_NENSA_21SM90_TMA_STORE_IM2COLES1D_NSA_17SM90_U32x4_STSM_NENSA_39AutoVectorizingCopyWithAssumedAlignmentILi128EEEEEEvvEEEEvNT_6ParamsE:
        .type           _ZN7cutlass13device_kernelINS_4conv6kernel13ConvUniversalINS1_16ConvProblemShapeILNS1_8OperatorE1ELi3EEENS1_10collective14CollectiveConvINS1_47MainloopSm100TmaUmmaWarpSpecializedImplicitGemmILS5_1ELi17ELi3ELi1ELi2EN4cute5tupleIJNSA_1CILi1EEESD_SD_EEEEENSB_IJNSC_ILi64EEENSC_ILi128EEENSB_IJNSC_ILi32EEEEEEEEENS_6half_tESL_NSA_8TiledMMAINSA_8MMA_AtomIJNSA_20SM100_MMA_F16BF16_SSISL_SL_fLi64ELi128ELNSA_4UMMA5MajorE0ELSQ_1ELNSP_7ScaleInE0ELSR_0EEEEEENSA_6LayoutISE_NSB_IJNSC_ILi0EEESV_SV_EEEEENSB_IJNSA_10UnderscoreESY_SY_EEEEENS7_6detail27Sm100ImplicitGemmTileTraitsINSA_20SM90_TMA_LOAD_IM2COLENSA_14ComposedLayoutINSA_7SwizzleILi2ELi4ELi3EEENSA_18smem_ptr_flag_bitsILi16EEENSU_INSB_IJNSC_ILi8EEESI_EEENSB_IJSI_SD_EEEEEEEvEENS12_INSA_13SM90_TMA_LOADENS14_INS15_ILi3ELi4ELi3EEES18_NSU_INSB_IJSG_S19_EEENSB_IJSD_SG_EEEEEEEvEEEENS_8epilogue10collective18CollectiveEpilogueINS1N_23Sm100TmaWarpSpecializedILi4ELi2ELi16ELb1ELb0EEEJSK_NSB_IJNSU_ISG_SD_EENSU_ISI_SD_EEEEESL_NSB_IJNSB_IJllllEEESD_SV_EEESL_S1W_NS1N_6fusion15FusionCallbacksIS1R_NS1X_17LinearCombinationISL_fSL_fLNS_15FloatRoundStyleE2EEESK_S1U_JEEENSA_5SM1004TMEM4LOAD26SM100_TMEM_LOAD_16dp256b4xES13_S1D_NSA_17SM75_U32x4_LDSM_NENSA_21SM90_TMA_STORE_IM2COLES1D_NSA_17SM90_U32x4_STSM_NENSA_39AutoVectorizingCopyWithAssumedAlignmentILi128EEEEEEvvEEEEvNT_6ParamsE,@function
        .size           _ZN7cutlass13device_kernelINS_4conv6kernel13ConvUniversalINS1_16ConvProblemShapeILNS1_8OperatorE1ELi3EEENS1_10collective14CollectiveConvINS1_47MainloopSm100TmaUmmaWarpSpecializedImplicitGemmILS5_1ELi17ELi3ELi1ELi2EN4cute5tupleIJNSA_1CILi1EEESD_SD_EEEEENSB_IJNSC_ILi64EEENSC_ILi128EEENSB_IJNSC_ILi32EEEEEEEEENS_6half_tESL_NSA_8TiledMMAINSA_8MMA_AtomIJNSA_20SM100_MMA_F16BF16_SSISL_SL_fLi64ELi128ELNSA_4UMMA5MajorE0ELSQ_1ELNSP_7ScaleInE0ELSR_0EEEEEENSA_6LayoutISE_NSB_IJNSC_ILi0EEESV_SV_EEEEENSB_IJNSA_10UnderscoreESY_SY_EEEEENS7_6detail27Sm100ImplicitGemmTileTraitsINSA_20SM90_TMA_LOAD_IM2COLENSA_14ComposedLayoutINSA_7SwizzleILi2ELi4ELi3EEENSA_18smem_ptr_flag_bitsILi16EEENSU_INSB_IJNSC_ILi8EEESI_EEENSB_IJSI_SD_EEEEEEEvEENS12_INSA_13SM90_TMA_LOADENS14_INS15_ILi3ELi4ELi3EEES18_NSU_INSB_IJSG_S19_EEENSB_IJSD_SG_EEEEEEEvEEEENS_8epilogue10collective18CollectiveEpilogueINS1N_23Sm100TmaWarpSpecializedILi4ELi2ELi16ELb1ELb0EEEJSK_NSB_IJNSU_ISG_SD_EENSU_ISI_SD_EEEEESL_NSB_IJNSB_IJllllEEESD_SV_EEESL_S1W_NS1N_6fusion15FusionCallbacksIS1R_NS1X_17LinearCombinationISL_fSL_fLNS_15FloatRoundStyleE2EEESK_S1U_JEEENSA_5SM1004TMEM4LOAD26SM100_TMEM_LOAD_16dp256b4xES13_S1D_NSA_17SM75_U32x4_LDSM_NENSA_21SM90_TMA_STORE_IM2COLES1D_NSA_17SM90_U32x4_STSM_NENSA_39AutoVectorizingCopyWithAssumedAlignmentILi128EEEEEEvvEEEEvNT_6ParamsE,(.L_x_206 - _ZN7cutlass13device_kernelINS_4conv6kernel13ConvUniversalINS1_16ConvProblemShapeILNS1_8OperatorE1ELi3EEENS1_10collective14CollectiveConvINS1_47MainloopSm100TmaUmmaWarpSpecializedImplicitGemmILS5_1ELi17ELi3ELi1ELi2EN4cute5tupleIJNSA_1CILi1EEESD_SD_EEEEENSB_IJNSC_ILi64EEENSC_ILi128EEENSB_IJNSC_ILi32EEEEEEEEENS_6half_tESL_NSA_8TiledMMAINSA_8MMA_AtomIJNSA_20SM100_MMA_F16BF16_SSISL_SL_fLi64ELi128ELNSA_4UMMA5MajorE0ELSQ_1ELNSP_7ScaleInE0ELSR_0EEEEEENSA_6LayoutISE_NSB_IJNSC_ILi0EEESV_SV_EEEEENSB_IJNSA_10UnderscoreESY_SY_EEEEENS7_6detail27Sm100ImplicitGemmTileTraitsINSA_20SM90_TMA_LOAD_IM2COLENSA_14ComposedLayoutINSA_7SwizzleILi2ELi4ELi3EEENSA_18smem_ptr_flag_bitsILi16EEENSU_INSB_IJNSC_ILi8EEESI_EEENSB_IJSI_SD_EEEEEEEvEENS12_INSA_13SM90_TMA_LOADENS14_INS15_ILi3ELi4ELi3EEES18_NSU_INSB_IJSG_S19_EEENSB_IJSD_SG_EEEEEEEvEEEENS_8epilogue10collective18CollectiveEpilogueINS1N_23Sm100TmaWarpSpecializedILi4ELi2ELi16ELb1ELb0EEEJSK_NSB_IJNSU_ISG_SD_EENSU_ISI_SD_EEEEESL_NSB_IJNSB_IJllllEEESD_SV_EEESL_S1W_NS1N_6fusion15FusionCallbacksIS1R_NS1X_17LinearCombinationISL_fSL_fLNS_15FloatRoundStyleE2EEESK_S1U_JEEENSA_5SM1004TMEM4LOAD26SM100_TMEM_LOAD_16dp256b4xES13_S1D_NSA_17SM75_U32x4_LDSM_NENSA_21SM90_TMA_STORE_IM2COLES1D_NSA_17SM90_U32x4_STSM_NENSA_39AutoVectorizingCopyWithAssumedAlignmentILi128EEEEEEvvEEEEvNT_6ParamsE)
        .other          _ZN7cutlass13device_kernelINS_4conv6kernel13ConvUniversalINS1_16ConvProblemShapeILNS1_8OperatorE1ELi3EEENS1_10collective14CollectiveConvINS1_47MainloopSm100TmaUmmaWarpSpecializedImplicitGemmILS5_1ELi17ELi3ELi1ELi2EN4cute5tupleIJNSA_1CILi1EEESD_SD_EEEEENSB_IJNSC_ILi64EEENSC_ILi128EEENSB_IJNSC_ILi32EEEEEEEEENS_6half_tESL_NSA_8TiledMMAINSA_8MMA_AtomIJNSA_20SM100_MMA_F16BF16_SSISL_SL_fLi64ELi128ELNSA_4UMMA5MajorE0ELSQ_1ELNSP_7ScaleInE0ELSR_0EEEEEENSA_6LayoutISE_NSB_IJNSC_ILi0EEESV_SV_EEEEENSB_IJNSA_10UnderscoreESY_SY_EEEEENS7_6detail27Sm100ImplicitGemmTileTraitsINSA_20SM90_TMA_LOAD_IM2COLENSA_14ComposedLayoutINSA_7SwizzleILi2ELi4ELi3EEENSA_18smem_ptr_flag_bitsILi16EEENSU_INSB_IJNSC_ILi8EEESI_EEENSB_IJSI_SD_EEEEEEEvEENS12_INSA_13SM90_TMA_LOADENS14_INS15_ILi3ELi4ELi3EEES18_NSU_INSB_IJSG_S19_EEENSB_IJSD_SG_EEEEEEEvEEEENS_8epilogue10collective18CollectiveEpilogueINS1N_23Sm100TmaWarpSpecializedILi4ELi2ELi16ELb1ELb0EEEJSK_NSB_IJNSU_ISG_SD_EENSU_ISI_SD_EEEEESL_NSB_IJNSB_IJllllEEESD_SV_EEESL_S1W_NS1N_6fusion15FusionCallbacksIS1R_NS1X_17LinearCombinationISL_fSL_fLNS_15FloatRoundStyleE2EEESK_S1U_JEEENSA_5SM1004TMEM4LOAD26SM100_TMEM_LOAD_16dp256b4xES13_S1D_NSA_17SM75_U32x4_LDSM_NENSA_21SM90_TMA_STORE_IM2COLES1D_NSA_17SM90_U32x4_STSM_NENSA_39AutoVectorizingCopyWithAssumedAlignmentILi128EEEEEEvvEEEEvNT_6ParamsE,@"STO_CUDA_ENTRY STV_DEFAULT"
_ZN7cutlass13device_kernelINS_4conv6kernel13ConvUniversalINS1_16ConvProblemShapeILNS1_8OperatorE1ELi3EEENS1_10collective14CollectiveConvINS1_47MainloopSm100TmaUmmaWarpSpecializedImplicitGemmILS5_1ELi17ELi3ELi1ELi2EN4cute5tupleIJNSA_1CILi1EEESD_SD_EEEEENSB_IJNSC_ILi64EEENSC_ILi128EEENSB_IJNSC_ILi32EEEEEEEEENS_6half_tESL_NSA_8TiledMMAINSA_8MMA_AtomIJNSA_20SM100_MMA_F16BF16_SSISL_SL_fLi64ELi128ELNSA_4UMMA5MajorE0ELSQ_1ELNSP_7ScaleInE0ELSR_0EEEEEENSA_6LayoutISE_NSB_IJNSC_ILi0EEESV_SV_EEEEENSB_IJNSA_10UnderscoreESY_SY_EEEEENS7_6detail27Sm100ImplicitGemmTileTraitsINSA_20SM90_TMA_LOAD_IM2COLENSA_14ComposedLayoutINSA_7SwizzleILi2ELi4ELi3EEENSA_18smem_ptr_flag_bitsILi16EEENSU_INSB_IJNSC_ILi8EEESI_EEENSB_IJSI_SD_EEEEEEEvEENS12_INSA_13SM90_TMA_LOADENS14_INS15_ILi3ELi4ELi3EEES18_NSU_INSB_IJSG_S19_EEENSB_IJSD_SG_EEEEEEEvEEEENS_8epilogue10collective18CollectiveEpilogueINS1N_23Sm100TmaWarpSpecializedILi4ELi2ELi16ELb1ELb0EEEJSK_NSB_IJNSU_ISG_SD_EENSU_ISI_SD_EEEEESL_NSB_IJNSB_IJllllEEESD_SV_EEESL_S1W_NS1N_6fusion15FusionCallbacksIS1R_NS1X_17LinearCombinationISL_fSL_fLNS_15FloatRoundStyleE2EEESK_S1U_JEEENSA_5SM1004TMEM4LOAD26SM100_TMEM_LOAD_16dp256b4xES13_S1D_NSA_17SM75_U32x4_LDSM_NENSA_21SM90_TMA_STORE_IM2COLES1D_NSA_17SM90_U32x4_STSM_NENSA_39AutoVectorizingCopyWithAssumedAlignmentILi128EEEEEEvvEEEEvNT_6ParamsE:
[----:B------:R-:W1:Y:S01]  /*0000*/  LDC R1, c[0x0][0x37c] ;  /* 0x0000df00ff017b82 */ /* 0x000e620000000800 */
[----:B------:R-:W2:Y:S01]  /*0010*/  S2R R50, SR_TID.X ;  /* 0x0000000000327919 */ /* 0x000ea20000002100 */
[----:B------:R-:W3:Y:S01]  /*0020*/  LDCU.64 UR8, c[0x0][0x990] ;  /* 0x00013200ff0877ac */ /* 0x000ee20008000a00 */
[----:B-1----:R-:W-:Y:S01]  /*0030*/  VIADD R1, R1, 0xfffffff8 ;  /* 0xfffffff801017836 */ /* 0x002fe20000000000 */
[----:B------:R-:W-:Y:S02]  /*0040*/  PRMT R51, RZ, 0x7610, R51 ;  /* 0x00007610ff337816 */ /* 0x000fe40000000033 */
[----:B------:R-:W-:Y:S01]  /*0050*/  ELECT P3, URZ, PT ;  /* 0x0000000000ff782f */ /* 0x000fe20003860000 */
[----:B---3--:R-:W-:-:S04]  /*0060*/  UISETP.NE.U32.AND UP0, UPT, UR8, URZ, UPT ;  /* 0x000000ff0800728c */ /* 0x008fc8000bf05070 */
[----:B------:R-:W-:Y:S01]  /*0070*/  UISETP.NE.AND.EX UP0, UPT, UR9, URZ, UPT, UP0 ;  /* 0x000000ff0900728c */ /* 0x000fe2000bf05300 */
[----:B--2---:R-:W-:-:S05]  /*0080*/  SHF.R.U32.HI R52, RZ, 0x5, R50 ;  /* 0x00000005ff347819 */ /* 0x004fca0000011632 */
[----:B------:R-:W1:Y:S02]  /*0090*/  SHFL.IDX PT, R0, R52, RZ, 0x1f ;  /* 0x00001fff34007589 */ /* 0x000e6400000e0000 */
[----:B-1----:R-:W-:Y:S01]  /*00a0*/  R2UR UR18, R0 ;  /* 0x00000000001272ca */ /* 0x002fe200000e0000 */
[----:B------:R-:W-:-:S14]  /*00b0*/  BRA.U UP0, `(.L_x_0) ;  /* 0x0000000100307547 */ /* 0x000fdc000b800000 */
[----:B------:R-:W1:Y:S02]  /*00c0*/  LDCU.64 UR4, c[0x0][0x988] ;  /* 0x00013100ff0477ac */ /* 0x000e640008000a00 */
[----:B-1----:R-:W-:-:S04]  /*00d0*/  UISETP.NE.U32.AND UP0, UPT, UR4, URZ, UPT ;  /* 0x000000ff0400728c */ /* 0x002fc8000bf05070 */
[----:B------:R-:W-:-:S09]  /*00e0*/  UISETP.NE.AND.EX UP0, UPT, UR5, URZ, UPT, UP0 ;  /* 0x000000ff0500728c */ /* 0x000fd2000bf05300 */
[----:B------:R-:W-:Y:S05]  /*00f0*/  BRA.U !UP0, `(.L_x_1) ;  /* 0x0000000108147547 */ /* 0x000fea000b800000 */
[----:B------:R-:W1:Y:S01]  /*0100*/  LDC.64 R2, c[0x0][0x988] ;  /* 0x00026200ff027b82 */ /* 0x000e620000000a00 */
[----:B------:R-:W1:Y:S02]  /*0110*/  LDCU.64 UR4, c[0x0][0x358] ;  /* 0x00006b00ff0477ac */ /* 0x000e640008000a00 */
[----:B-1----:R1:W5:Y:S01]  /*0120*/  LDG.E R27, desc[UR4][R2.64] ;  /* 0x00000004021b7981 */ /* 0x002362000c1e1900 */
[----:B------:R-:W-:Y:S01]  /*0130*/  HFMA2 R51, -RZ, RZ, 0, 5.9604644775390625e-08 ;  /* 0x00000001ff337431 */ /* 0x000fe200000001ff */
[----:B------:R-:W-:Y:S05]  /*0140*/  BRA `(.L_x_0) ;  /* 0x00000000000c7947 */ /* 0x000fea0003800000 */
.L_x_1:
[----:B------:R-:W1:Y:S01]  /*0150*/  LDCU UR4, c[0x0][0x980] ;  /* 0x00013000ff0477ac */ /* 0x000e620008000800 */
[----:B------:R-:W-:Y:S01]  /*0160*/  HFMA2 R51, -RZ, RZ, 0, 5.9604644775390625e-08 ;  /* 0x00000001ff337431 */ /* 0x000fe200000001ff */
[----:B-1----:R-:W-:-:S07]  /*0170*/  MOV R27, UR4 ;  /* 0x00000004001b7c02 */ /* 0x002fce0008000f00 */
.L_x_0:
[----:B------:R-:W2:Y:S02]  /*0180*/  LDCU.64 UR4, c[0x0][0x9b0] ;  /* 0x00013600ff0477ac */ /* 0x000ea40008000a00 */
[----:B--2---:R-:W-:-:S04]  /*0190*/  UISETP.NE.U32.AND UP0, UPT, UR4, URZ, UPT ;  /* 0x000000ff0400728c */ /* 0x004fc8000bf05070 */
[----:B------:R-:W-:-:S09]  /*01a0*/  UISETP.NE.AND.EX UP0, UPT, UR5, URZ, UPT, UP0 ;  /* 0x000000ff0500728c */ /* 0x000fd2000bf05300 */
[----:B------:R-:W-:Y:S05]  /*01b0*/  BRA.U UP0, `(.L_x_2) ;  /* 0x0000000100287547 */ /* 0x000fea000b800000 */
[----:B------:R-:W2:Y:S02]  /*01c0*/  LDCU.64 UR4, c[0x0][0x9a8] ;  /* 0x00013500ff0477ac */ /* 0x000ea40008000a00 */
[----:B--2---:R-:W-:-:S04]  /*01d0*/  UISETP.NE.U32.AND UP0, UPT, UR4, URZ, UPT ;  /* 0x000000ff0400728c */ /* 0x004fc8000bf05070 */
[----:B------:R-:W-:-:S09]  /*01e0*/  UISETP.NE.AND.EX UP0, UPT, UR5, URZ, UPT, UP0 ;  /* 0x000000ff0500728c */ /* 0x000fd2000bf05300 */
[----:B------:R-:W-:Y:S05]  /*01f0*/  BRA.U !UP0, `(.L_x_3) ;  /* 0x0000000108107547 */ /* 0x000fea000b800000 */
[----:B------:R-:W2:Y:S01]  /*0200*/  LDC.64 R24, c[0x0][0x9a8] ;  /* 0x00026a00ff187b82 */ /* 0x000ea20000000a00 */
[----:B------:R-:W2:Y:S02]  /*0210*/  LDCU.64 UR4, c[0x0][0x358] ;  /* 0x00006b00ff0477ac */ /* 0x000ea40008000a00 */
[----:B--2---:R2:W5:Y:S01]  /*0220*/  LDG.E R24, desc[UR4][R24.64] ;  /* 0x0000000418187981 */ /* 0x004562000c1e1900 */
[----:B------:R-:W-:Y:S05]  /*0230*/  BRA `(.L_x_2) ;  /* 0x0000000000087947 */ /* 0x000fea0003800000 */
.L_x_3:
[----:B------:R-:W2:Y:S02]  /*0240*/  LDCU UR4, c[0x0][0x9a0] ;  /* 0x00013400ff0477ac */ /* 0x000ea40008000800 */
[----:B--2---:R-:W-:Y:S02]  /*0250*/  MOV R24, UR4 ;  /* 0x0000000400187c02 */ /* 0x004fe40008000f00 */
.L_x_2:
[----:B------:R-:W-:Y:S01]  /*0260*/  IMAD.U32 R0, RZ, RZ, UR18 ;  /* 0x00000012ff007e24 */ /* 0x000fe2000f8e00ff */
[----:B------:R-:W-:Y:S04]  /*0270*/  BSSY.RECONVERGENT B0, `(.L_x_4) ;  /* 0x000000c000007945 */ /* 0x000fe80003800200 */
[C---:B------:R-:W-:Y:S02]  /*0280*/  ISETP.NE.OR P1, PT, R0.reuse, 0x1, !P3 ;  /* 0x000000010000780c */ /* 0x040fe40005f25670 */
[----:B------:R-:W-:-:S11]  /*0290*/  ISETP.NE.OR P0, PT, R0, 0x3, !P3 ;  /* 0x000000030000780c */ /* 0x000fd60005f05670 */
[----:B------:R-:W-:Y:S05]  /*02a0*/  @P1 BRA `(.L_x_5) ;  /* 0x0000000000201947 */ /* 0x000fea0003800000 */
[----:B------:R-:W3:Y:S02]  /*02b0*/  LDCU.64 UR4, c[0x0][0x348] ;  /* 0x00006900ff0477ac */ /* 0x000ee40008000a00 */
[----:B---3--:R-:W-:Y:S02]  /*02c0*/  UIADD3 UR6, UP1, UPT, UR4, 0x80, URZ ;  /* 0x0000008004067890 */ /* 0x008fe4000ff3e0ff */
[----:B------:R-:W-:Y:S02]  /*02d0*/  UIADD3 UR4, UP0, UPT, UR4, 0x200, URZ ;  /* 0x0000020004047890 */ /* 0x000fe4000ff1e0ff */
[----:B------:R-:W-:Y:S02]  /*02e0*/  UIADD3.X UR7, UPT, UPT, URZ, UR5, URZ, UP1, !UPT ;  /* 0x00000005ff077290 */ /* 0x000fe40008ffe4ff */
[----:B------:R-:W-:-:S07]  /*02f0*/  UIADD3.X UR5, UPT, UPT, URZ, UR5, URZ, UP0, !UPT ;  /* 0x00000005ff057290 */ /* 0x000fce00087fe4ff */
[----:B------:R3:W-:Y:S02]  /*0300*/  UTMACCTL.PF [UR6] ;  /* 0x00000000060079b9 */ /* 0x0007e40008040000 */
[----:B------:R3:W-:Y:S02]  /*0310*/  UTMACCTL.PF [UR4] ;  /* 0x00000000040079b9 */ /* 0x0007e40008040000 */
[----:B---3--:R-:W-:Y:S01]  /*0320*/  NOP ;  /* 0x0000000000007918 */ /* 0x008fe20000000000 */
.L_x_5:
[----:B------:R-:W-:Y:S05]  /*0330*/  BSYNC.RECONVERGENT B0 ;  /* 0x0000000000007941 */ /* 0x000fea0003800200 */
.L_x_4:
[----:B------:R-:W-:Y:S04]  /*0340*/  BSSY.RECONVERGENT B0, `(.L_x_6) ;  /* 0x000000a000007945 */ /* 0x000fe80003800200 */
        /* <DEDUP_REMOVED lines=9> */
.L_x_7:
[----:B------:R-:W-:Y:S05]  /*03e0*/  BSYNC.RECONVERGENT B0 ;  /* 0x0000000000007941 */ /* 0x000fea0003800200 */
.L_x_6:
[----:B------:R-:W3:Y:S01]  /*03f0*/  LDCU.64 UR4, c[0x0][0x988] ;  /* 0x00013100ff0477ac */ /* 0x000ee20008000a00 */
[----:B------:R-:W-:Y:S02]  /*0400*/  UISETP.EQ.U32.AND UP2, UPT, UR8, URZ, UPT ;  /* 0x000000ff0800728c */ /* 0x000fe4000bf42070 */
[----:B------:R-:W-:Y:S02]  /*0410*/  UPLOP3.LUT UP3, UPT, UPT, UPT, UPT, 0x80, 0x8 ;  /* 0x000000000008789c */ /* 0x000fe40003f6f070 */
[----:B---3--:R-:W-:-:S04]  /*0420*/  UISETP.NE.U32.AND UP0, UPT, UR4, URZ, UPT ;  /* 0x000000ff0400728c */ /* 0x008fc8000bf05070 */
[----:B------:R-:W-:-:S04]  /*0430*/  UISETP.NE.AND.EX UP1, UPT, UR5, URZ, UPT, UP0 ;  /* 0x000000ff0500728c */ /* 0x000fc8000bf25300 */
[----:B------:R-:W-:-:S04]  /*0440*/  UISETP.EQ.OR.EX UP4, UPT, UR9, URZ, !UP1, UP2 ;  /* 0x000000ff0900728c */ /* 0x000fc8000cf82720 */
[----:B------:R-:W-:-:S06]  /*0450*/  UP2UR UR4, UPR, URZ, 0x10 ;  /* 0x00000010ff047883 */ /* 0x000fcc0008000000 */
[----:B------:R-:W-:Y:S01]  /*0460*/  MOV R59, UR4 ;  /* 0x00000004003b7c02 */ /* 0x000fe20008000f00 */
[----:B------:R-:W-:Y:S06]  /*0470*/  BRA.U !UP4, `(.L_x_8) ;  /* 0x000000010c207547 */ /* 0x000fec000b800000 */
[----:B------:R-:W-:Y:S01]  /*0480*/  UISETP.NE.U32.AND UP2, UPT, UR8, URZ, UPT ;  /* 0x000000ff0800728c */ /* 0x000fe2000bf45070 */
[----:B-----5:R-:W-:Y:S01]  /*0490*/  FSETP.NEU.AND P0, PT, R27, RZ, PT ;  /* 0x000000ff1b00720b */ /* 0x020fe20003f0d000 */
[----:B------:R-:W-:Y:S02]  /*04a0*/  USEL UR4, URZ, 0xffffffff, UP1 ;  /* 0xffffffffff047887 */ /* 0x000fe40008800000 */
[----:B------:R-:W-:-:S10]  /*04b0*/  UISETP.NE.AND.EX UP2, UPT, UR9, URZ, UPT, UP2 ;  /* 0x000000ff0900728c */ /* 0x000fd4000bf45320 */
[----:B------:R-:W-:Y:S01]  /*04c0*/  VOTEU.ANY UP0, P0 ;  /* 0x0000000000ff7886 */ /* 0x000fe20000000100 */
[----:B------:R-:W-:-:S04]  /*04d0*/  @!UP2 USEL UR4, URZ, 0xffffffff, UP0 ;  /* 0xffffffffff04a887 */ /* 0x000fc80008000000 */
[----:B------:R-:W-:-:S04]  /*04e0*/  ULOP3.LUT UR4, UR4, 0x1, URZ, 0xc0, !UPT ;  /* 0x0000000104047892 */ /* 0x000fc8000f8ec0ff */
[----:B------:R-:W-:-:S11]  /*04f0*/  UISETP.NE.U32.AND UP3, UPT, UR4, 0x1, UPT ;  /* 0x000000010400788c */ /* 0x000fd6000bf65070 */
.L_x_8:
[----:B-1----:R-:W1:Y:S01]  /*0500*/  SHFL.IDX PT, R2, R52, RZ, 0x1f ;  /* 0x00001fff34027589 */ /* 0x002e6200000e0000 */
[----:B------:R-:W-:-:S04]  /*0510*/  UISETP.NE.AND UP0, UPT, UR18, 0x2, UPT ;  /* 0x000000021200788c */ /* 0x000fc8000bf05270 */
[----:B------:R-:W-:Y:S01]  /*0520*/  USEL UR56, URZ, 0x1, UP0 ;  /* 0x00000001ff387887 */ /* 0x000fe20008000000 */
[----:B-1----:R-:W-:-:S13]  /*0530*/  ISETP.NE.AND P0, PT, R2, RZ, PT ;  /* 0x000000ff0200720c */ /* 0x002fda0003f05270 */
[----:B------:R-:W-:Y:S05]  /*0540*/  @P0 BRA `(.L_x_9) ;  /* 0x0000000000bc0947 */ /* 0x000fea0003800000 */
[----:B------:R-:W-:Y:S01]  /*0550*/  ELECT P0, URZ, PT ;  /* 0x0000000000ff782f */ /* 0x000fe20003800000 */
[----:B------:R-:W-:-:S12]  /*0560*/  BSSY.RECONVERGENT B0, `(.L_x_9) ;  /* 0x000002d000007945 */ /* 0x000fd80003800200 */
[----:B------:R-:W-:Y:S05]  /*0570*/  @!P0 BRA `(.L_x_10) ;  /* 0x0000000000ac8947 */ /* 0x000fea0003800000 */
[----:B------:R-:W1:Y:S01]  /*0580*/  S2UR UR4, SR_CgaCtaId ;  /* 0x00000000000479c3 */ /* 0x000e620000008800 */
[----:B------:R-:W-:Y:S01]  /*0590*/  UMOV UR5, 0x400 ;  /* 0x0000040000057882 */ /* 0x000fe20000000000 */
[----:B------:R-:W-:Y:S02]  /*05a0*/  UMOV UR6, 0x1 ;  /* 0x0000000100067882 */ /* 0x000fe40000000000 */
[----:B------:R-:W-:-:S04]  /*05b0*/  UIADD3 UR6, UPT, UPT, -UR6, 0x100000, URZ ;  /* 0x0010000006067890 */ /* 0x000fc8000fffe1ff */
[----:B------:R-:W-:Y:S02]  /*05c0*/  USHF.L.U32 UR7, UR6, 0xb, URZ ;  /* 0x0000000b06077899 */ /* 0x000fe400080006ff */
[----:B------:R-:W-:Y:S02]  /*05d0*/  USHF.L.U32 UR6, UR6, 0x1, URZ ;  /* 0x0000000106067899 */ /* 0x000fe400080006ff */
[----:B-1----:R-:W-:Y:S01]  /*05e0*/  ULEA UR4, UR4, UR5, 0x18 ;  /* 0x0000000504047291 */ /* 0x002fe2000f8ec0ff */
[----:B------:R-:W1:Y:S11]  /*05f0*/  FENCE.VIEW.ASYNC.S ;  /* 0x00000000000073c6 */ /* 0x000e760000000000 */
[----:B-1----:R1:W3:Y:S01]  /*0600*/  SYNCS.EXCH.64 URZ, [UR4], UR6 ;  /* 0x0000000604ff75b2 */ /* 0x0022e20008000100 */
[----:B------:R1:W4:Y:S01]  /*0610*/  SYNCS.EXCH.64 URZ, [UR4+0x88], UR6 ;  /* 0x0000880604ff75b2 */ /* 0x0003220008000100 */
[----:B------:R1:W1:Y:S01]  /*0620*/  SYNCS.EXCH.64 URZ, [UR4+0x8], UR6 ;  /* 0x0000080604ff75b2 */ /* 0x0002620008000100 */
        /* <DEDUP_REMOVED lines=31> */
[----:B---34-:R-:W-:Y:S01]  /*0820*/  NOP ;  /* 0x0000000000007918 */ /* 0x018fe20000000000 */
.L_x_10:
[----:B-1----:R-:W-:Y:S05]  /*0830*/  BSYNC.RECONVERGENT B0 ;  /* 0x0000000000007941 */ /* 0x002fea0003800200 */
.L_x_9:
[----:B------:R-:W1:Y:S01]  /*0840*/  SHFL.IDX PT, R2, R52, RZ, 0x1f ;  /* 0x00001fff34027589 */ /* 0x000e6200000e0000 */
[----:B------:R-:W-:Y:S01]  /*0850*/  NOP ;  /* 0x0000000000007918 */ /* 0x000fe20000000000 */
[----:B-1----:R-:W-:-:S13]  /*0860*/  ISETP.NE.AND P0, PT, R2, 0x1, PT ;  /* 0x000000010200780c */ /* 0x002fda0003f05270 */
[----:B------:R-:W-:Y:S05]  /*0870*/  @P0 BRA `(.L_x_11) ;  /* 0x0000000000580947 */ /* 0x000fea0003800000 */
[----:B------:R-:W1:Y:S01]  /*0880*/  S2UR UR4, SR_CgaCtaId ;  /* 0x00000000000479c3 */ /* 0x000e620000008800 */
[----:B------:R-:W-:Y:S01]  /*0890*/  UMOV UR5, 0x400 ;  /* 0x0000040000057882 */ /* 0x000fe20000000000 */
[----:B------:R-:W-:Y:S01]  /*08a0*/  UMOV UR8, 0x20 ;  /* 0x0000002000087882 */ /* 0x000fe20000000000 */
[----:B------:R-:W-:Y:S01]  /*08b0*/  UMOV UR6, 0x80 ;  /* 0x0000008000067882 */ /* 0x000fe20000000000 */
[----:B------:R-:W-:-:S04]  /*08c0*/  UIADD3 UR8, UPT, UPT, -UR8, 0x100000, URZ ;  /* 0x0010000008087890 */ /* 0x000fc8000fffe1ff */
[----:B------:R-:W-:Y:S02]  /*08d0*/  USHF.L.U32 UR9, UR8, 0xb, URZ ;  /* 0x0000000b08097899 */ /* 0x000fe400080006ff */
[----:B------:R-:W-:Y:S02]  /*08e0*/  USHF.L.U32 UR8, UR8, 0x1, URZ ;  /* 0x0000000108087899 */ /* 0x000fe400080006ff */
[----:B------:R-:W-:-:S04]  /*08f0*/  UIADD3 UR6, UPT, UPT, -UR6, 0x100000, URZ ;  /* 0x0010000006067890 */ /* 0x000fc8000fffe1ff */
[----:B------:R-:W-:Y:S02]  /*0900*/  USHF.L.U32 UR7, UR6, 0xb, URZ ;  /* 0x0000000b06077899 */ /* 0x000fe400080006ff */
[----:B------:R-:W-:Y:S01]  /*0910*/  USHF.L.U32 UR6, UR6, 0x1, URZ ;  /* 0x0000000106067899 */ /* 0x000fe200080006ff */
[----:B------:R-:W-:Y:S01]  /*0920*/  ELECT P0, URZ, PT ;  /* 0x0000000000ff782f */ /* 0x000fe20003800000 */
[----:B-1----:R-:W-:Y:S01]  /*0930*/  ULEA UR4, UR4, UR5, 0x18 ;  /* 0x0000000504047291 */ /* 0x002fe2000f8ec0ff */
[----:B------:R-:W1:Y:S11]  /*0940*/  FENCE.VIEW.ASYNC.S ;  /* 0x00000000000073c6 */ /* 0x000e760000000000 */
[----:B-1----:R1:W3:Y:S01]  /*0950*/  SYNCS.EXCH.64 URZ, [UR4+0x110], UR8 ;  /* 0x0001100804ff75b2 */ /* 0x0022e20008000100 */
[----:B------:R1:W4:Y:S01]  /*0960*/  SYNCS.EXCH.64 URZ, [UR4+0x130], UR6 ;  /* 0x0001300604ff75b2 */ /* 0x0003220008000100 */
[----:B------:R1:W1:Y:S01]  /*0970*/  SYNCS.EXCH.64 URZ, [UR4+0x118], UR8 ;  /* 0x0001180804ff75b2 */ /* 0x0002620008000100 */
[----:B------:R1:W1:Y:S01]  /*0980*/  SYNCS.EXCH.64 URZ, [UR4+0x138], UR6 ;  /* 0x0001380604ff75b2 */ /* 0x0002620008000100 */
[----:B------:R1:W1:Y:S01]  /*0990*/  SYNCS.EXCH.64 URZ, [UR4+0x120], UR8 ;  /* 0x0001200804ff75b2 */ /* 0x0002620008000100 */
[----:B------:R1:W1:Y:S01]  /*09a0*/  SYNCS.EXCH.64 URZ, [UR4+0x140], UR6 ;  /* 0x0001400604ff75b2 */ /* 0x0002620008000100 */
[----:B------:R1:W1:Y:S01]  /*09b0*/  SYNCS.EXCH.64 URZ, [UR4+0x128], UR8 ;  /* 0x0001280804ff75b2 */ /* 0x0002620008000100 */
[----:B------:R1:W1:Y:S01]  /*09c0*/  SYNCS.EXCH.64 URZ, [UR4+0x148], UR6 ;  /* 0x0001480604ff75b2 */ /* 0x0002620008000100 */
[----:B------:R-:W-:Y:S01]  /*09d0*/  NOP ;  /* 0x0000000000007918 */ /* 0x000fe20000000000 */
.L_x_11:
[----:B------:R-:W2:Y:S01]  /*09e0*/  SHFL.IDX PT, R2, R52, RZ, 0x1f ;  /* 0x00001fff34027589 */ /* 0x000ea200000e0000 */
[----:B------:R-:W-:Y:S01]  /*09f0*/  NOP ;  /* 0x0000000000007918 */ /* 0x000fe20000000000 */
[----:B--2---:R-:W-:-:S13]  /*0a00*/  ISETP.NE.AND P0, PT, R2, 0x3, PT ;  /* 0x000000030200780c */ /* 0x004fda0003f05270 */
[----:B------:R-:W-:Y:S05]  /*0a10*/  @P0 BRA `(.L_x_12) ;  /* 0x0000000000300947 */ /* 0x000fea0003800000 */
[----:B-1----:R-:W1:Y:S01]  /*0a20*/  S2UR UR4, SR_CgaCtaId ;  /* 0x00000000000479c3 */ /* 0x002e620000008800 */
[----:B------:R-:W-:Y:S01]  /*0a30*/  UMOV UR6, 0x400 ;  /* 0x0000040000067882 */ /* 0x000fe20000000000 */
[----:B------:R-:W-:Y:S01]  /*0a40*/  UMOV UR5, 0x20 ;  /* 0x0000002000057882 */ /* 0x000fe20000000000 */
[----:B------:R-:W-:Y:S01]  /*0a50*/  ELECT P0, URZ, PT ;  /* 0x0000000000ff782f */ /* 0x000fe20003800000 */
[----:B-1----:R-:W-:Y:S02]  /*0a60*/  ULEA UR6, UR4, UR6, 0x18 ;  /* 0x0000000604067291 */ /* 0x002fe4000f8ec0ff */
[----:B------:R-:W-:-:S04]  /*0a70*/  UIADD3 UR4, UPT, UPT, -UR5, 0x100000, URZ ;  /* 0x0010000005047890 */ /* 0x000fc8000fffe1ff */
[----:B------:R-:W-:Y:S02]  /*0a80*/  USHF.L.U32 UR5, UR4, 0xb, URZ ;  /* 0x0000000b04057899 */ /* 0x000fe400080006ff */
[----:B------:R-:W-:Y:S01]  /*0a90*/  USHF.L.U32 UR4, UR4, 0x1, URZ ;  /* 0x0000000104047899 */ /* 0x000fe200080006ff */
[----:B------:R-:W1:Y:S11]  /*0aa0*/  FENCE.VIEW.ASYNC.S ;  /* 0x00000000000073c6 */ /* 0x000e760000000000 */
[----:B-1----:R2:W1:Y:S01]  /*0ab0*/  SYNCS.EXCH.64 URZ, [UR6+0x150], UR4 ;  /* 0x0001500406ff75b2 */ /* 0x0024620008000100 */
[----:B------:R2:W1:Y:S02]  /*0ac0*/  SYNCS.EXCH.64 URZ, [UR6+0x158], UR4 ;  /* 0x0001580406ff75b2 */ /* 0x0004640008000100 */
[----:B--2---:R-:W-:Y:S01]  /*0ad0*/  NOP ;  /* 0x0000000000007918 */ /* 0x004fe20000000000 */
.L_x_12:
[----:B------:R-:W2:Y:S01]  /*0ae0*/  SHFL.IDX PT, R2, R52, RZ, 0x1f ;  /* 0x00001fff34027589 */ /* 0x000ea200000e0000 */
[----:B------:R-:W-:Y:S01]  /*0af0*/  NOP ;  /* 0x0000000000007918 */ /* 0x000fe20000000000 */
[----:B--2---:R-:W-:-:S13]  /*0b00*/  ISETP.NE.AND P0, PT, R2, 0x4, PT ;  /* 0x000000040200780c */ /* 0x004fda0003f05270 */
[----:B------:R-:W-:Y:S05]  /*0b10*/  @P0 BRA `(.L_x_13) ;  /* 0x0000000000440947 */ /* 0x000fea0003800000 */
[----:B-1----:R-:W1:Y:S01]  /*0b20*/  S2UR UR6, SR_CgaCtaId ;  /* 0x00000000000679c3 */ /* 0x002e620000008800 */
[----:B------:R-:W-:Y:S01]  /*0b30*/  UMOV UR4, 0x100 ;  /* 0x0000010000047882 */ /* 0x000fe20000000000 */
[----:B------:R-:W-:Y:S01]  /*0b40*/  UMOV UR5, 0x400 ;  /* 0x0000040000057882 */ /* 0x000fe20000000000 */
[----:B------:R-:W-:Y:S01]  /*0b50*/  USEL UR4, UR4, 0xe0, UP3 ;  /* 0x000000e004047887 */ /* 0x000fe20009800000 */
[----:B------:R-:W-:Y:S01]  /*0b60*/  UMOV UR8, 0x1 ;  /* 0x0000000100087882 */ /* 0x000fe20000000000 */
[----:B------:R-:W-:Y:S01]  /*0b70*/  ELECT P0, URZ, PT ;  /* 0x0000000000ff782f */ /* 0x000fe20003800000 */
[----:B------:R-:W-:-:S04]  /*0b80*/  UIADD3 UR8, UPT, UPT, -UR8, 0x100000, URZ ;  /* 0x0010000008087890 */ /* 0x000fc8000fffe1ff */
[----:B------:R-:W-:Y:S02]  /*0b90*/  USHF.L.U32 UR9, UR8, 0xb, URZ ;  /* 0x0000000b08097899 */ /* 0x000fe400080006ff */
[----:B------:R-:W-:Y:S02]  /*0ba0*/  USHF.L.U32 UR8, UR8, 0x1, URZ ;  /* 0x0000000108087899 */ /* 0x000fe400080006ff */
[----:B-1----:R-:W-:Y:S02]  /*0bb0*/  ULEA UR6, UR6, UR5, 0x18 ;  /* 0x0000000506067291 */ /* 0x002fe4000f8ec0ff */
[----:B------:R-:W-:-:S04]  /*0bc0*/  UIADD3 UR4, UPT, UPT, -UR4, 0x100000, URZ ;  /* 0x0010000004047890 */ /* 0x000fc8000fffe1ff */
[----:B------:R-:W-:Y:S02]  /*0bd0*/  USHF.L.U32 UR5, UR4, 0xb, URZ ;  /* 0x0000000b04057899 */ /* 0x000fe400080006ff */
[----:B------:R-:W-:Y:S01]  /*0be0*/  USHF.L.U32 UR4, UR4, 0x1, URZ ;  /* 0x0000000104047899 */ /* 0x000fe200080006ff */
[----:B------:R-:W1:Y:S03]  /*0bf0*/  FENCE.VIEW.ASYNC.S ;  /* 0x00000000000073c6 */ /* 0x000e660000000000 */
[----:B-1----:R2:W1:Y:S08]  /*0c00*/  SYNCS.EXCH.64 URZ, [UR6+0x160], UR8 ;  /* 0x0001600806ff75b2 */ /* 0x0024700008000100 */
[----:B------:R2:W1:Y:S02]  /*0c10*/  SYNCS.EXCH.64 URZ, [UR6+0x168], UR4 ;  /* 0x0001680406ff75b2 */ /* 0x0004640008000100 */
[----:B--2---:R-:W-:Y:S01]  /*0c20*/  NOP ;  /* 0x0000000000007918 */ /* 0x004fe20000000000 */
.L_x_13:
[----:B------:R-:W2:Y:S01]  /*0c30*/  SHFL.IDX PT, R2, R52, RZ, 0x1f ;  /* 0x00001fff34027589 */ /* 0x000ea200000e0000 */
[----:B------:R-:W1:Y:S01]  /*0c40*/  S2UR UR51, SR_CTAID.X ;  /* 0x00000000003379c3 */ /* 0x000e620000002500 */
[----:B------:R-:W-:-:S07]  /*0c50*/  NOP ;  /* 0x0000000000007918 */ /* 0x000fce0000000000 */
[----:B------:R-:W1:Y:S01]  /*0c60*/  S2UR UR24, SR_CTAID.Y ;  /* 0x00000000001879c3 */ /* 0x000e620000002600 */
[----:B--2---:R-:W-:-:S13]  /*0c70*/  ISETP.NE.AND P0, PT, R2, 0x5, PT ;  /* 0x000000050200780c */ /* 0x004fda0003f05270 */
[----:B-1----:R-:W-:Y:S05]  /*0c80*/  @P0 BRA `(.L_x_14) ;  /* 0x0000000000480947 */ /* 0x002fea0003800000 */
        /* <DEDUP_REMOVED lines=13> */
[----:B-1----:R1:W2:Y:S01]  /*0d60*/  SYNCS.EXCH.64 URZ, [UR4+0x170], UR8 ;  /* 0x0001700804ff75b2 */ /* 0x0022a20008000100 */
[----:B------:R1:W1:Y:S01]  /*0d70*/  SYNCS.EXCH.64 URZ, [UR4+0x180], UR6 ;  /* 0x0001800604ff75b2 */ /* 0x0002620008000100 */
[----:B------:R1:W1:Y:S01]  /*0d80*/  SYNCS.EXCH.64 URZ, [UR4+0x178], UR8 ;  /* 0x0001780804ff75b2 */ /* 0x0002620008000100 */
[----:B------:R1:W1:Y:S01]  /*0d90*/  SYNCS.EXCH.64 URZ, [UR4+0x188], UR6 ;  /* 0x0001880604ff75b2 */ /* 0x0002620008000100 */
[----:B------:R-:W-:Y:S01]  /*0da0*/  NOP ;  /* 0x0000000000007918 */ /* 0x000fe20000000000 */
.L_x_14:
[----:B------:R-:W-:-:S05]  /*0db0*/  CS2R.32 R45, SR_CgaSize ;  /* 0x00000000002d7805 */ /* 0x000fca0000008a00 */
[----:B------:R-:W-:-:S05]  /*0dc0*/  IMAD R45, R45, -0xa0, RZ ;  /* 0xffffff602d2d7824 */ /* 0x000fca00078e02ff */
[----:B------:R-:W-:-:S14]  /*0dd0*/  R2UR UR5, R45 ;  /* 0x000000002d0572ca */ /* 0x000fdc00000e0000 */
[----:B------:R-:W3:Y:S01]  /*0de0*/  LDCU UR5, c[0x0][UR5+0x2b0] ;  /* 0x00005600050577ac */ /* 0x000ee20008000800 */
[----:B------:R-:W-:Y:S02]  /*0df0*/  I2FP.F32.U32 R45, UR51 ;  /* 0x00000033002d7c45 */ /* 0x000fe40008201000 */
[----:B------:R-:W-:-:S05]  /*0e00*/  CS2R.32 R3, SR_CgaSize ;  /* 0x0000000000037805 */ /* 0x000fca0000008a00 */
[----:B------:R-:W-:-:S06]  /*0e10*/  IMAD R3, R3, -0xa0, RZ ;  /* 0xffffff6003037824 */ /* 0x000fcc00078e02ff */
[----:B------:R-:W4:Y:S01]  /*0e20*/  LDC R3, c[0x0][R3+0x2a0] ;  /* 0x0000a80003037b82 */ /* 0x000f220000000800 */
[----:B------:R-:W-:Y:S02]  /*0e30*/  I2FP.F32.U32 R44, UR24 ;  /* 0x00000018002c7c45 */ /* 0x000fe40008201000 */
[----:B------:R-:W-:-:S05]  /*0e40*/  CS2R.32 R2, SR_CgaSize ;  /* 0x0000000000027805 */ /* 0x000fca0000008a00 */
[----:B------:R-:W-:-:S05]  /*0e50*/  IMAD R2, R2, -0xa0, RZ ;  /* 0xffffff6002027824 */ /* 0x000fca00078e02ff */
[----:B-1----:R-:W-:-:S14]  /*0e60*/  R2UR UR4, R2 ;  /* 0x00000000020472ca */ /* 0x002fdc00000e0000 */
[----:B------:R-:W1:Y:S01]  /*0e70*/  LDCU UR4, c[0x0][UR4+0x2b4] ;  /* 0x00005680040477ac */ /* 0x000e620008000800 */
[----:B------:R-:W-:Y:S01]  /*0e80*/  NOP ;  /* 0x0000000000007918 */ /* 0x000fe20000000000 */
[----:B------:R-:W2:Y:S01]  /*0e90*/  LDCU UR19, c[0x0][0xc24] ;  /* 0x00018480ff1377ac */ /* 0x000ea20008000800 */
[----:B------:R-:W-:-:S05]  /*0ea0*/  CS2R.32 R2, SR_CgaSize ;  /* 0x0000000000027805 */ /* 0x000fca0000008a00 */
[----:B------:R-:W-:-:S06]  /*0eb0*/  IMAD R2, R2, -0xa0, RZ ;  /* 0xffffff6002027824 */ /* 0x000fcc00078e02ff */
[----:B------:R-:W4:Y:S01]  /*0ec0*/  LDC R2, c[0x0][R2+0x2a4] ;  /* 0x0000a90002027b82 */ /* 0x000f220000000800 */
[----:B---3--:R-:W-:-:S07]  /*0ed0*/  FMUL R45, R45, UR5 ;  /* 0x000000052d2d7c20 */ /* 0x008fce0008400000 */
[----:B------:R-:W3:Y:S01]  /*0ee0*/  S2UR UR52, SR_CTAID.Z ;  /* 0x00000000003479c3 */ /* 0x000ee20000002700 */
[----:B-1----:R-:W-:Y:S01]  /*0ef0*/  FMUL R44, R44, UR4 ;  /* 0x000000042c2c7c20 */ /* 0x002fe20008400000 */
[----:B------:R-:W1:Y:S01]  /*0f00*/  F2I.U32.TRUNC.NTZ R45, R45 ;  /* 0x0000002d002d7305 */ /* 0x000e62000020f000 */
[----:B--2---:R-:W-:-:S07]  /*0f10*/  UISETP.GE.AND UP0, UPT, UR19, 0x1, UPT ;  /* 0x000000011300788c */ /* 0x004fce000bf06270 */
[----:B------:R-:W2:Y:S01]  /*0f20*/  F2I.U32.TRUNC.NTZ R44, R44 ;  /* 0x0000002c002c7305 */ /* 0x000ea2000020f000 */
[----:B-1----:R-:W-:-:S05]  /*0f30*/  IADD3 R45, PT, PT, -R45, RZ, RZ ;  /* 0x000000ff2d2d7210 */ /* 0x002fca0007ffe1ff */
[----:B----4-:R-:W-:Y:S01]  /*0f40*/  IMAD R45, R3, R45, UR51 ;  /* 0x00000033032d7e24 */ /* 0x010fe2000f8e022d */
[----:B--2---:R-:W-:-:S05]  /*0f50*/  IADD3 R44, PT, PT, -R44, RZ, RZ ;  /* 0x000000ff2c2c7210 */ /* 0x004fca0007ffe1ff */
[----:B------:R-:W-:Y:S01]  /*0f60*/  IMAD R44, R2, R44, UR24 ;  /* 0x00000018022c7e24 */ /* 0x000fe2000f8e022c */
[----:B------:R-:W-:Y:S06]  /*0f70*/  BAR.SYNC.DEFER_BLOCKING 0x0 ;  /* 0x0000000000007b1d */ /* 0x000fec0000010000 */
[----:B---3--:R-:W-:Y:S05]  /*0f80*/  BRA.U !UP0, `(.L_x_15) ;  /* 0x0000000108d47547 */ /* 0x008fea000b800000 */
[----:B------:R-:W1:Y:S01]  /*0f90*/  LDCU.128 UR20, c[0x0][0xc10] ;  /* 0x00018200ff1477ac */ /* 0x000e620008000c00 */
[----:B------:R-:W2:Y:S01]  /*0fa0*/  LDCU UR6, c[0x0][0x370] ;  /* 0x00006e00ff0677ac */ /* 0x000ea20008000800 */
[----:B------:R-:W3:Y:S01]  /*0fb0*/  LDCU UR4, c[0x0][0x374] ;  /* 0x00006e80ff0477ac */ /* 0x000ee20008000800 */
[----:B------:R-:W4:Y:S01]  /*0fc0*/  LDCU UR25, c[0x0][0xc0c] ;  /* 0x00018180ff1977ac */ /* 0x000f220008000800 */
[----:B------:R-:W4:Y:S01]  /*0fd0*/  LDCU UR5, c[0x0][0xc20] ;  /* 0x00018400ff0577ac */ /* 0x000f220008000800 */
[----:B------:R-:W4:Y:S01]  /*0fe0*/  LDCU.64 UR16, c[0x0][0xc28] ;  /* 0x00018500ff1077ac */ /* 0x000f220008000a00 */
[----:B-1----:R-:W-:Y:S02]  /*0ff0*/  UISETP.NE.AND UP0, UPT, UR22, 0x1, UPT ;  /* 0x000000011600788c */ /* 0x002fe4000bf05270 */
[----:B---3--:R-:W-:Y:S02]  /*1000*/  UIMAD.WIDE.U32 UR8, UR4, UR23, URZ ;  /* 0x00000017040872a5 */ /* 0x008fe4000f8e00ff */
[----:B--2---:R-:W-:-:S02]  /*1010*/  UIMAD.WIDE.U32 UR10, UR6, UR20, URZ ;  /* 0x00000014060a72a5 */ /* 0x004fc4000f8e00ff */
[----:B----4-:R-:W-:Y:S02]  /*1020*/  UISETP.NE.AND UP2, UPT, UR25, 0x1, UPT ;  /* 0x000000011900788c */ /* 0x010fe4000bf45270 */
[----:B------:R-:W-:Y:S01]  /*1030*/  UISETP.NE.AND UP4, UPT, UR19, 0x1, UPT ;  /* 0x000000011300788c */ /* 0x000fe2000bf85270 */
[----:B------:R-:W-:Y:S02]  /*1040*/  UMOV UR8, UR9 ;  /* 0x0000000900087c82 */ /* 0x000fe40008000000 */
[----:B------:R-:W-:Y:S01]  /*1050*/  UMOV UR10, UR11 ;  /* 0x0000000b000a7c82 */ /* 0x000fe20008000000 */
[----:B------:R-:W-:Y:S02]  /*1060*/  @UP0 USHF.R.U32.HI UR4, URZ, UR5, UR8 ;  /* 0x00000005ff040299 */ /* 0x000fe40008011608 */
[----:B------:R-:W-:Y:S02]  /*1070*/  UIMAD.WIDE.U32 UR12, UR24, UR23, URZ ;  /* 0x00000017180c72a5 */ /* 0x000fe4000f8e00ff */
[----:B------:R-:W-:-:S02]  /*1080*/  UIMAD.WIDE.U32 UR8, UR4, UR16, URZ ;  /* 0x00000010040872a5 */ /* 0x000fc4000f8e00ff */
[----:B------:R-:W-:Y:S02]  /*1090*/  @UP2 USHF.R.U32.HI UR6, URZ, UR21, UR10 ;  /* 0x00000015ff062299 */ /* 0x000fe4000801160a */
[----:B------:R-:W-:Y:S02]  /*10a0*/  UIMAD.WIDE.U32 UR14, UR51, UR20, URZ ;  /* 0x00000014330e72a5 */ /* 0x000fe4000f8e00ff */
[----:B------:R-:W-:Y:S01]  /*10b0*/  UIMAD.WIDE.U32 UR10, UR6, UR16, URZ ;  /* 0x00000010060a72a5 */ /* 0x000fe2000f8e00ff */
[----:B------:R-:W-:Y:S01]  /*10c0*/  UMOV UR12, UR13 ;  /* 0x0000000d000c7c82 */ /* 0x000fe20008000000 */
[----:B------:R-:W-:Y:S01]  /*10d0*/  UMOV UR8, UR9 ;  /* 0x0000000900087c82 */ /* 0x000fe20008000000 */
[----:B------:R-:W-:Y:S02]  /*10e0*/  USHF.R.U32.HI UR12, URZ, UR5, UR12 ;  /* 0x00000005ff0c7299 */ /* 0x000fe4000801160c */
[----:B------:R-:W-:Y:S01]  /*10f0*/  @UP4 USHF.R.U32.HI UR4, URZ, UR17, UR8 ;  /* 0x00000011ff044299 */ /* 0x000fe20008011608 */
[----:B------:R-:W-:Y:S01]  /*1100*/  UMOV UR14, UR15 ;  /* 0x0000000f000e7c82 */ /* 0x000fe20008000000 */
[----:B------:R-:W-:Y:S01]  /*1110*/  UMOV UR10, UR11 ;  /* 0x0000000b000a7c82 */ /* 0x000fe20008000000 */
[----:B------:R-:W-:-:S02]  /*1120*/  USHF.R.U32.HI UR14, URZ, UR21, UR14 ;  /* 0x00000015ff0e7299 */ /* 0x000fc4000801160e */
[----:B------:R-:W-:Y:S02]  /*1130*/  USEL UR5, UR24, UR12, !UP0 ;  /* 0x0000000c18057287 */ /* 0x000fe4000c000000 */
[----:B------:R-:W-:Y:S02]  /*1140*/  @UP4 USHF.R.U32.HI UR6, URZ, UR17, UR10 ;  /* 0x00000011ff064299 */ /* 0x000fe4000801160a */
[----:B------:R-:W-:Y:S02]  /*1150*/  UIMAD UR7, UR4, UR19, URZ ;  /* 0x00000013040772a4 */ /* 0x000fe4000f8e02ff */
[----:B------:R-:W-:Y:S02]  /*1160*/  USEL UR4, UR51, UR14, !UP2 ;  /* 0x0000000e33047287 */ /* 0x000fe4000d000000 */
[----:B------:R-:W-:Y:S02]  /*1170*/  UIMAD UR10, UR6, UR19, URZ ;  /* 0x00000013060a72a4 */ /* 0x000fe4000f8e02ff */
[----:B------:R-:W-:-:S02]  /*1180*/  UISETP.GE.AND UP0, UPT, UR5, UR7, UPT ;  /* 0x000000070500728c */ /* 0x000fc4000bf06270 */
[----:B------:R-:W-:Y:S02]  /*1190*/  UIMAD.WIDE.U32 UR8, UR5, UR16, URZ ;  /* 0x00000010050872a5 */ /* 0x000fe4000f8e00ff */
[----:B------:R-:W-:Y:S02]  /*11a0*/  UISETP.GE.OR UP0, UPT, UR4, UR10, UP0 ;  /* 0x0000000a0400728c */ /* 0x000fe40008706670 */
[----:B------:R-:W-:Y:S02]  /*11b0*/  UIMAD.WIDE.U32 UR10, UR4, UR16, URZ ;  /* 0x00000010040a72a5 */ /* 0x000fe4000f8e00ff */
[----:B------:R-:W-:Y:S01]  /*11c0*/  UIADD3 UR10, UPT, UPT, -UR4, URZ, URZ ;  /* 0x000000ff040a7290 */ /* 0x000fe2000fffe1ff */
[----:B------:R-:W-:Y:S01]  /*11d0*/  UMOV UR8, UR9 ;  /* 0x0000000900087c82 */ /* 0x000fe20008000000 */
[----:B------:R-:W-:Y:S02]  /*11e0*/  UIADD3 UR9, UPT, UPT, -UR5, URZ, URZ ;  /* 0x000000ff05097290 */ /* 0x000fe4000fffe1ff */
[----:B------:R-:W-:-:S03]  /*11f0*/  USHF.R.U32.HI UR8, URZ, UR17, UR8 ;  /* 0x00000011ff087299 */ /* 0x000fc60008011608 */
[----:B------:R-:W-:Y:S01]  /*1200*/  @!UP0 UMOV UR7, UR11 ;  /* 0x0000000b00078c82 */ /* 0x000fe20008000000 */
[----:B------:R-:W-:Y:S02]  /*1210*/  UIMAD UR24, UR22, UR9, UR24 ;  /* 0x00000009161872a4 */ /* 0x000fe4000f8e0218 */
[----:B------:R-:W-:Y:S02]  /*1220*/  USEL UR8, UR5, UR8, !UP4 ;  /* 0x0000000805087287 */ /* 0x000fe4000e000000 */
[----:B------:R-:W-:Y:S02]  /*1230*/  @!UP0 USHF.R.U32.HI UR7, URZ, UR17, UR7 ;  /* 0x00000011ff078299 */ /* 0x000fe40008011607 */
[----:B------:R-:W-:Y:S02]  /*1240*/  UIADD3 UR9, UPT, UPT, -UR8, URZ, URZ ;  /* 0x000000ff08097290 */ /* 0x000fe4000fffe1ff */
[----:B------:R-:W-:Y:S02]  /*1250*/  @!UP0 USEL UR7, UR4, UR7, !UP4 ;  /* 0x0000000704078287 */ /* 0x000fe4000e000000 */
[----:B------:R-:W-:-:S02]  /*1260*/  UIMAD UR9, UR19, UR9, UR5 ;  /* 0x00000009130972a4 */ /* 0x000fc4000f8e0205 */
[----:B------:R-:W-:Y:S02]  /*1270*/  @!UP0 UIADD3 UR8, UPT, UPT, UR8, -UR7, URZ ;  /* 0x8000000708088290 */ /* 0x000fe4000fffe0ff */
[----:B------:R-:W-:Y:S02]  /*1280*/  @!UP0 UIMAD UR7, UR9, UR6, UR7 ;  /* 0x00000006090782a4 */ /* 0x000fe4000f8e0207 */
[----:B------:R-:W-:Y:S02]  /*1290*/  @!UP0 UIMAD UR5, UR8, UR19, UR4 ;  /* 0x00000013080582a4 */ /* 0x000fe4000f8e0204 */
[----:B------:R-:W-:Y:S02]  /*12a0*/  UIMAD UR6, UR25, UR10, UR51 ;  /* 0x0000000a190672a4 */ /* 0x000fe4000f8e0233 */
[----:B------:R-:W-:Y:S01]  /*12b0*/  UIMAD UR24, UR5, UR22, UR24 ;  /* 0x00000016051872a4 */ /* 0x000fe2000f8e0218 */
[----:B------:R-:W-:Y:S02]  /*12c0*/  @!UP0 UMOV UR4, UR7 ;  /* 0x0000000700048c82 */ /* 0x000fe40008000000 */
[----:B------:R-:W-:-:S12]  /*12d0*/  UIMAD UR51, UR4, UR25, UR6 ;  /* 0x00000019043372a4 */ /* 0x000fd8000f8e0206 */
.L_x_15:
[----:B------:R-:W1:Y:S02]  /*12e0*/  LDCU UR4, c[0x0][0xc30] ;  /* 0x00018600ff0477ac */ /* 0x000e640008000800 */
[----:B-1----:R-:W-:-:S09]  /*12f0*/  UISETP.NE.AND UP0, UPT, UR4, 0x1, UPT ;  /* 0x000000010400788c */ /* 0x002fd2000bf05270 */
[----:B------:R-:W-:Y:S05]  /*1300*/  BRA.U UP0, `(.L_x_16) ;  /* 0x0000000100447547 */ /* 0x000fea000b800000 */
[----:B------:R-:W1:Y:S01]  /*1310*/  LDCU.128 UR8, c[0x0][0xc10] ;  /* 0x00018200ff0877ac */ /* 0x000e620008000c00 */
[----:B------:R-:W2:Y:S01]  /*1320*/  LDCU UR12, c[0x0][0xc0c] ;  /* 0x00018180ff0c77ac */ /* 0x000ea20008000800 */
[----:B------:R-:W3:Y:S01]  /*1330*/  LDCU UR13, c[0x0][0xc20] ;  /* 0x00018400ff0d77ac */ /* 0x000ee20008000800 */
[----:B-1----:R-:W-:Y:S02]  /*1340*/  UIMAD.WIDE.U32 UR6, UR51, UR8, URZ ;  /* 0x00000008330672a5 */ /* 0x002fe4000f8e00ff */
[----:B------:R-:W-:Y:S02]  /*1350*/  UIMAD.WIDE.U32 UR4, UR24, UR11, URZ ;  /* 0x0000000b180472a5 */ /* 0x000fe4000f8e00ff */
[----:B--2---:R-:W-:Y:S02]  /*1360*/  UISETP.NE.AND UP2, UPT, UR12, 0x1, UPT ;  /* 0x000000010c00788c */ /* 0x004fe4000bf45270 */
[----:B------:R-:W-:Y:S01]  /*1370*/  UISETP.NE.AND UP0, UPT, UR10, 0x1, UPT ;  /* 0x000000010a00788c */ /* 0x000fe2000bf05270 */
[----:B------:R-:W-:-:S02]  /*1380*/  UMOV UR6, UR7 ;  /* 0x0000000700067c82 */ /* 0x000fc40008000000 */
[----:B------:R-:W-:Y:S01]  /*1390*/  UMOV UR4, UR5 ;  /* 0x0000000500047c82 */ /* 0x000fe20008000000 */
[----:B------:R-:W-:Y:S02]  /*13a0*/  USHF.R.U32.HI UR6, URZ, UR9, UR6 ;  /* 0x00000009ff067299 */ /* 0x000fe40008011606 */
[----:B---3--:R-:W-:Y:S02]  /*13b0*/  USHF.R.U32.HI UR4, URZ, UR13, UR4 ;  /* 0x0000000dff047299 */ /* 0x008fe40008011604 */
[----:B------:R-:W-:Y:S02]  /*13c0*/  USEL UR5, UR51, UR6, !UP2 ;  /* 0x0000000633057287 */ /* 0x000fe4000d000000 */
[----:B------:R-:W-:-:S04]  /*13d0*/  USEL UR4, UR24, UR4, !UP0 ;  /* 0x0000000418047287 */ /* 0x000fc8000c000000 */
[----:B------:R-:W-:Y:S02]  /*13e0*/  UIADD3 UR6, UPT, UPT, UR5, -UR4, URZ ;  /* 0x8000000405067290 */ /* 0x000fe4000fffe0ff */
[----:B------:R-:W-:Y:S02]  /*13f0*/  UIADD3 UR4, UPT, UPT, -UR5, UR4, URZ ;  /* 0x0000000405047290 */ /* 0x000fe4000fffe1ff */
[----:B------:R-:W-:Y:S02]  /*1400*/  UIMAD UR24, UR6, UR10, UR24 ;  /* 0x0000000a061872a4 */ /* 0x000fe4000f8e0218 */
[----:B------:R-:W-:-:S12]  /*1410*/  UIMAD UR51, UR4, UR12, UR51 ;  /* 0x0000000c043372a4 */ /* 0x000fd8000f8e0233 */
.L_x_16:
[----:B------:R-:W-:Y:S01]  /*1420*/  BAR.SYNC.DEFER_BLOCKING 0x0 ;  /* 0x0000000000007b1d */ /* 0x000fe20000010000 */
[----:B------:R-:W-:Y:S01]  /*1430*/  UISETP.NE.AND UP0, UPT, UR18, 0x2, UPT ;  /* 0x000000021200788c */ /* 0x000fe2000bf05270 */
[----:B------:R-:W-:Y:S02]  /*1440*/  ISETP.NE.OR P3, PT, R0, 0x2, !P3 ;  /* 0x000000020000780c */ /* 0x000fe40005f65670 */
[----:B------:R-:W-:Y:S02]  /*1450*/  LOP3.LUT R0, R50, 0x1f, RZ, 0xc0, !PT ;  /* 0x0000001f32007812 */ /* 0x000fe400078ec0ff */
[----:B------:R-:W1:Y:S04]  /*1460*/  LDCU UR39, c[0x0][0xc24] ;  /* 0x00018480ff2777ac */ /* 0x000e680008000800 */
[----:B------:R-:W-:Y:S05]  /*1470*/  BRA.U UP0, `(.L_x_17) ;  /* 0x0000002100907547 */ /* 0x000fea000b800000 */
[----:B------:R-:W2:Y:S01]  /*1480*/  LDCU UR5, c[0x0][0x388] ;  /* 0x00007100ff0577ac */ /* 0x000ea20008000800 */
[----:B------:R-:W-:Y:S01]  /*1490*/  PLOP3.LUT P1, PT, PT, PT, UP3, 0x80, 0x8 ;  /* 0x000000000008781c */ /* 0x000fe20003f2f038 */
[----:B------:R-:W-:Y:S01]  /*14a0*/  IMAD.MOV.U32 R2, RZ, RZ, RZ ;  /* 0x000000ffff027224 */ /* 0x000fe200078e00ff */
[----:B------:R-:W-:Y:S01]  /*14b0*/  ISETP.EQ.OR P2, PT, R0, RZ, P3 ;  /* 0x000000ff0000720c */ /* 0x000fe20001f42670 */
[----:B------:R-:W3:Y:S01]  /*14c0*/  LDCU UR8, c[0x0][0x38c] ;  /* 0x00007180ff0877ac */ /* 0x000ee20008000800 */
[----:B------:R-:W-:Y:S01]  /*14d0*/  PLOP3.LUT P1, PT, P1, PT, PT, 0x8, 0x80 ;  /* 0x000000000080781c */ /* 0x000fe20000f2e170 */
[----:B------:R-:W4:Y:S01]  /*14e0*/  LDCU.64 UR6, c[0x0][0x390] ;  /* 0x00007200ff0677ac */ /* 0x000f220008000a00 */
[----:B------:R-:W1:Y:S01]  /*14f0*/  LDCU UR62, c[0x0][0x370] ;  /* 0x00006e00ff3e77ac */ /* 0x000e620008000800 */
[----:B------:R-:W1:Y:S01]  /*1500*/  LDCU.64 UR54, c[0x0][0x348] ;  /* 0x00006900ff3677ac */ /* 0x000e620008000a00 */
[----:B--2---:R-:W-:Y:S01]  /*1510*/  UIADD3 UR5, UPT, UPT, UR5, 0x1f, URZ ;  /* 0x0000001f05057890 */ /* 0x004fe2000fffe0ff */
[----:B------:R-:W2:Y:S03]  /*1520*/  LDCU UR61, c[0x0][0x374] ;  /* 0x00006e80ff3d77ac */ /* 0x000ea60008000800 */
[----:B------:R-:W-:Y:S01]  /*1530*/  USHF.R.S32.HI UR4, URZ, 0x1f, UR5 ;  /* 0x0000001fff047899 */ /* 0x000fe20008011405 */
[----:B------:R-:W-:Y:S01]  /*1540*/  UMOV UR40, 0x1 ;  /* 0x0000000100287882 */ /* 0x000fe20000000000 */
[----:B------:R-:W-:-:S02]  /*1550*/  UMOV UR43, URZ ;  /* 0x000000ff002b7c82 */ /* 0x000fc40008000000 */
[----:B------:R-:W-:Y:S01]  /*1560*/  ULEA.HI UR4, UR4, UR5, URZ, 0x5 ;  /* 0x0000000504047291 */ /* 0x000fe2000f8f28ff */
[----:B------:R-:W-:Y:S01]  /*1570*/  UMOV UR30, URZ ;  /* 0x000000ff001e7c82 */ /* 0x000fe20008000000 */
[----:B------:R-:W-:Y:S02]  /*1580*/  UMOV UR52, URZ ;  /* 0x000000ff00347c82 */ /* 0x000fe40008000000 */
[----:B------:R-:W-:-:S04]  /*1590*/  USHF.R.S32.HI UR4, URZ, 0x5, UR4 ;  /* 0x00000005ff047899 */ /* 0x000fc80008011404 */
[----:B---3--:R-:W-:-:S04]  /*15a0*/  UIMAD UR4, UR4, UR8, URZ ;  /* 0x00000008040472a4 */ /* 0x008fc8000f8e02ff */
[----:B----4-:R-:W-:-:S04]  /*15b0*/  UIMAD UR4, UR4, UR6, URZ ;  /* 0x00000006040472a4 */ /* 0x010fc8000f8e02ff */
[----:B------:R-:W-:-:S04]  /*15c0*/  UIMAD UR63, UR4, UR7, URZ ;  /* 0x00000007043f72a4 */ /* 0x000fc8000f8e02ff */
[----:B------:R-:W-:Y:S02]  /*15d0*/  UISETP.NE.AND UP1, UPT, UR63, URZ, UPT ;  /* 0x000000ff3f00728c */ /* 0x000fe4000bf25270 */
[----:B------:R-:W-:-:S04]  /*15e0*/  UISETP.LT.U32.AND UP0, UPT, UR63, 0x11, UPT ;  /* 0x000000113f00788c */ /* 0x000fc8000bf01070 */
[----:B------:R-:W-:-:S04]  /*15f0*/  USEL UR4, UR63, 0x11, UP0 ;  /* 0x000000113f047887 */ /* 0x000fc80008000000 */
[----:B------:R-:W-:Y:S02]  /*1600*/  UIADD3 UR5, UPT, UPT, UR4, -0x1, URZ ;  /* 0xffffffff04057890 */ /* 0x000fe4000fffe0ff */
[----:B------:R-:W-:Y:S02]  /*1610*/  @!UP1 UIADD3 UR5, UPT, UPT, UR4, URZ, URZ ;  /* 0x000000ff04059290 */ /* 0x000fe4000fffe0ff */
[----:B------:R-:W-:Y:S02]  /*1620*/  UIADD3 UR60, UPT, UPT, UR63, -UR4, URZ ;  /* 0x800000043f3c7290 */ /* 0x000fe4000fffe0ff */
[----:B-12---:R-:W-:-:S12]  /*1630*/  UIADD3 UR64, UPT, UPT, UR5, 0x1, URZ ;  /* 0x0000000105407890 */ /* 0x006fd8000fffe0ff */
.L_x_33:
[----:B------:R-:W1:Y:S01]  /*1640*/  S2UR UR41, SR_CgaCtaId ;  /* 0x00000000002979c3 */ /* 0x000e620000008800 */
[----:B------:R-:W-:Y:S01]  /*1650*/  UMOV UR4, 0x400 ;  /* 0x0000040000047882 */ /* 0x000fe20000000000 */
[----:B------:R-:W-:Y:S01]  /*1660*/  MOV R0, UR40 ;  /* 0x0000002800007c02 */ /* 0x000fe20008000f00 */
[----:B------:R-:W-:Y:S02]  /*1670*/  UISETP.NE.AND UP0, UPT, UR63, URZ, UPT ;  /* 0x000000ff3f00728c */ /* 0x000fe4000bf05270 */
[----:B------:R-:W-:Y:S01]  /*1680*/  USHF.L.U32 UR50, UR51, 0x6, URZ ;  /* 0x0000000633327899 */ /* 0x000fe200080006ff */
[----:B------:R-:W-:Y:S01]  /*1690*/  SHF.L.U32 R0, R0, 0x1f, RZ ;  /* 0x0000001f00007819 */ /* 0x000fe200000006ff */
[----:B------:R-:W-:Y:S01]  /*16a0*/  USHF.L.U32 UR34, UR24, 0x7, URZ ;  /* 0x0000000718227899 */ /* 0x000fe200080006ff */
[----:B------:R-:W-:Y:S01]  /*16b0*/  UMOV UR31, URZ ;  /* 0x000000ff001f7c82 */ /* 0x000fe20008000000 */
[----:B------:R-:W-:Y:S01]  /*16c0*/  UMOV UR38, URZ ;  /* 0x000000ff00267c82 */ /* 0x000fe20008000000 */
[----:B------:R-:W-:Y:S01]  /*16d0*/  UMOV UR37, URZ ;  /* 0x000000ff00257c82 */ /* 0x000fe20008000000 */
[----:B------:R-:W-:Y:S01]  /*16e0*/  UMOV UR36, URZ ;  /* 0x000000ff00247c82 */ /* 0x000fe20008000000 */
[----:B-1----:R-:W-:-:S04]  /*16f0*/  ULEA UR41, UR41, UR4, 0x18 ;  /* 0x0000000429297291 */ /* 0x002fc8000f8ec0ff */
[----:B------:R-:W-:-:S09]  /*1700*/  ULEA UR4, UR43, UR41, 0x3 ;  /* 0x000000292b047291 */ /* 0x000fd2000f8e18ff */
[----:B------:R1:W2:Y:S01]  /*1710*/  SYNCS.PHASECHK.TRANS64.TRYWAIT P0, [UR4+0x88], R0 ;  /* 0x00008800ff0075a7 */ /* 0x0002a20008001104 */
[----:B------:R-:W-:Y:S05]  /*1720*/  BRA.U !UP0, `(.L_x_18) ;  /* 0x0000000508b87547 */ /* 0x000fea000b800000 */
[----:B------:R-:W3:Y:S01]  /*1730*/  LDCU.128 UR12, c[0x0][0x480] ;  /* 0x00009000ff0c77ac */ /* 0x000ee20008000c00 */
[----:B------:R-:W4:Y:S01]  /*1740*/  LDCU.128 UR8, c[0x0][0x490] ;  /* 0x00009200ff0877ac */ /* 0x000f220008000c00 */
[----:B------:R-:W1:Y:S01]  /*1750*/  LDCU.64 UR26, c[0x0][0x4c0] ;  /* 0x00009800ff1a77ac */ /* 0x000e620008000a00 */
[----:B------:R-:W1:Y:S01]  /*1760*/  LDCU.64 UR16, c[0x0][0x4f0] ;  /* 0x00009e00ff1077ac */ /* 0x000e620008000a00 */
[----:B------:R-:W1:Y:S01]  /*1770*/  LDCU UR19, c[0x0][0x4ec] ;  /* 0x00009d80ff1377ac */ /* 0x000e620008000800 */
[----:B---3--:R-:W-:Y:S02]  /*1780*/  UIMAD.WIDE.U32 UR4, UR50, UR13, URZ ;  /* 0x0000000d320472a5 */ /* 0x008fe4000f8e00ff */
[----:B------:R-:W-:Y:S02]  /*1790*/  UISETP.NE.AND UP0, UPT, UR12, 0x1, UPT ;  /* 0x000000010c00788c */ /* 0x000fe4000bf05270 */
[----:B------:R-:W-:Y:S02]  /*17a0*/  USHF.R.U32.HI UR5, URZ, UR14, UR5 ;  /* 0x0000000eff057299 */ /* 0x000fe40008011605 */
[----:B------:R-:W-:-:S02]  /*17b0*/  UIADD3 UR52, UPT, UPT, UR64, UR30, URZ ;  /* 0x0000001e40347290 */ /* 0x000fc4000fffe0ff */
[----:B------:R-:W-:Y:S02]  /*17c0*/  USEL UR5, UR50, UR5, !UP0 ;  /* 0x0000000532057287 */ /* 0x000fe4000c000000 */
[----:B------:R-:W-:Y:S02]  /*17d0*/  UISETP.NE.AND UP0, UPT, UR15, 0x1, UPT ;  /* 0x000000010f00788c */ /* 0x000fe4000bf05270 */
[----:B----4-:R-:W-:Y:S01]  /*17e0*/  UIMAD.WIDE.U32 UR6, UR5, UR8, URZ ;  /* 0x00000008050672a5 */ /* 0x010fe2000f8e00ff */
[----:B------:R-:W3:Y:S01]  /*17f0*/  LDCU UR8, c[0x0][0x4a0] ;  /* 0x00009400ff0877ac */ /* 0x000ee20008000800 */
[----:B------:R-:W4:Y:S05]  /*1800*/  LDCU UR51, c[0x0][0x38c] ;  /* 0x00007180ff3377ac */ /* 0x000f2a0008000800 */
[----:B------:R-:W-:Y:S01]  /*1810*/  UMOV UR4, UR7 ;  /* 0x0000000700047c82 */ /* 0x000fe20008000000 */
[----:B------:R-:W1:Y:S01]  /*1820*/  LDCU.64 UR46, c[0x0][0x390] ;  /* 0x00007200ff2e77ac */ /* 0x000e620008000a00 */
[----:B------:R-:W-:Y:S01]  /*1830*/  USHF.R.U32.HI UR4, URZ, UR9, UR4 ;  /* 0x00000009ff047299 */ /* 0x000fe20008011604 */
[----:B------:R-:W4:Y:S03]  /*1840*/  LDCU UR9, c[0x0][0x4c8] ;  /* 0x00009900ff0977ac */ /* 0x000f260008000800 */
[----:B------:R-:W-:-:S02]  /*1850*/  USEL UR4, UR5, UR4, !UP0 ;  /* 0x0000000405047287 */ /* 0x000fc4000c000000 */
[----:B------:R-:W-:Y:S02]  /*1860*/  UISETP.NE.AND UP0, UPT, UR10, 0x1, UPT ;  /* 0x000000010a00788c */ /* 0x000fe4000bf05270 */
[----:B------:R-:W-:Y:S01]  /*1870*/  UIMAD.WIDE.U32 UR6, UR4, UR11, URZ ;  /* 0x0000000b040672a5 */ /* 0x000fe2000f8e00ff */
[----:B------:R-:W1:Y:S01]  /*1880*/  LDCU.64 UR24, c[0x0][0x4d0] ;  /* 0x00009a00ff1877ac */ /* 0x000e620008000a00 */
[----:B------:R-:W-:-:S05]  /*1890*/  UMOV UR31, URZ ;  /* 0x000000ff001f7c82 */ /* 0x000fca0008000000 */
[----:B------:R-:W-:Y:S01]  /*18a0*/  UMOV UR6, UR7 ;  /* 0x0000000700067c82 */ /* 0x000fe20008000000 */
[----:B------:R-:W-:Y:S02]  /*18b0*/  UIADD3 UR7, UPT, UPT, -UR4, URZ, URZ ;  /* 0x000000ff04077290 */ /* 0x000fe4000fffe1ff */
[----:B---3--:R-:W-:Y:S02]  /*18c0*/  USHF.R.U32.HI UR6, URZ, UR8, UR6 ;  /* 0x00000008ff067299 */ /* 0x008fe40008011606 */
[----:B------:R-:W-:Y:S02]  /*18d0*/  UIADD3 UR8, UPT, UPT, -UR5, URZ, URZ ;  /* 0x000000ff05087290 */ /* 0x000fe4000fffe1ff */
[----:B------:R-:W-:Y:S02]  /*18e0*/  USEL UR22, UR4, UR6, !UP0 ;  /* 0x0000000604167287 */ /* 0x000fe4000c000000 */
[----:B------:R-:W-:Y:S02]  /*18f0*/  UIMAD UR7, UR15, UR7, UR5 ;  /* 0x000000070f0772a4 */ /* 0x000fe4000f8e0205 */
[----:B------:R-:W-:-:S02]  /*1900*/  UIADD3 UR6, UPT, UPT, -UR22, URZ, URZ ;  /* 0x000000ff16067290 */ /* 0x000fc4000fffe1ff */
[----:B------:R-:W-:Y:S02]  /*1910*/  UIMAD UR8, UR12, UR8, UR50 ;  /* 0x000000080c0872a4 */ /* 0x000fe4000f8e0232 */
[----:B------:R-:W-:Y:S02]  /*1920*/  UIMAD UR21, UR10, UR6, UR4 ;  /* 0x000000060a1572a4 */ /* 0x000fe4000f8e0204 */
[----:B-1----:R-:W-:Y:S01]  /*1930*/  UIMAD UR20, UR7, UR27, UR16 ;  /* 0x0000001b071472a4 */ /* 0x002fe2000f8e0210 */
[----:B------:R-:W1:Y:S04]  /*1940*/  LDCU UR15, c[0x0][0x4cc] ;  /* 0x00009980ff0f77ac */ /* 0x000e680008000800 */
[----:B------:R-:W3:Y:S01]  /*1950*/  LDCU UR6, c[0x0][0x500] ;  /* 0x0000a000ff0677ac */ /* 0x000ee20008000800 */
[----:B------:R-:W1:Y:S01]  /*1960*/  LDCU.64 UR4, c[0x0][0x4f8] ;  /* 0x00009f00ff0477ac */ /* 0x000e620008000a00 */
[----:B------:R-:W-:-:S02]  /*1970*/  UIADD3 UR10, UPT, UPT, UR34, 0x40, URZ ;  /* 0x00000040220a7890 */ /* 0x000fc4000fffe0ff */
[----:B------:R-:W-:Y:S02]  /*1980*/  UIMAD UR19, UR8, UR26, UR19 ;  /* 0x0000001a081372a4 */ /* 0x000fe4000f8e0213 */
[----:B----4-:R-:W-:Y:S01]  /*1990*/  UIMAD UR21, UR21, UR9, UR17 ;  /* 0x00000009151572a4 */ /* 0x010fe2000f8e0211 */
[----:B------:R-:W-:Y:S01]  /*19a0*/  UMOV UR7, UR43 ;  /* 0x0000002b00077c82 */ /* 0x000fe20008000000 */
[----:B------:R-:W-:Y:S01]  /*19b0*/  UMOV UR36, URZ ;  /* 0x000000ff00247c82 */ /* 0x000fe20008000000 */
[----:B------:R-:W-:Y:S01]  /*19c0*/  UMOV UR37, URZ ;  /* 0x000000ff00257c82 */ /* 0x000fe20008000000 */
[----:B------:R-:W-:-:S08]  /*19d0*/  UMOV UR38, URZ ;  /* 0x000000ff00267c82 */ /* 0x000fd00008000000 */
.L_x_23:
[----:B------:R-:W-:Y:S01]  /*19e0*/  @!P3 MOV R3, 0x3000 ;  /* 0x000030000003b802 */ /* 0x000fe20000000f00 */
[----:B------:R-:W-:Y:S01]  /*19f0*/  ULEA UR17, UR7, UR41, 0x3 ;  /* 0x0000002907117291 */ /* 0x000fe2000f8e18ff */
[----:B--2---:R-:W-:Y:S11]  /*1a00*/  @P0 BRA `(.L_x_19) ;  /* 0x0000000000100947 */ /* 0x004ff60003800000 */
[----:B------:R-:W-:Y:S04]  /*1a10*/  MOV R4, UR40 ;  /* 0x0000002800047c02 */ /* 0x000fe80008000f00 */
[----:B------:R-:W-:Y:S04]  /*1a20*/  SHF.L.U32 R4, R4, 0x1f, RZ ;  /* 0x0000001f04047819 */ /* 0x000fe800000006ff */
[----:B------:R-:W2:Y:S02]  /*1a30*/  SYNCS.PHASECHK.TRANS64.TRYWAIT P0, [UR17+0x88], R4 ;  /* 0x00008804ff0075a7 */ /* 0x000ea40008001111 */
[----:B--2---:R-:W-:Y:S05]  /*1a40*/  @!P0 BRA `(.L_x_20) ;  /* 0x0000007800308947 */ /* 0x004fea0003800000 */
.L_x_19:
[----:B------:R4:W-:Y:S01]  /*1a50*/  @!P3 SYNCS.ARRIVE.TRANS64 RZ, [UR17], R3 ;  /* 0x00000003ffffb9a7 */ /* 0x0009e20008000011 */
[----:B------:R-:W-:Y:S04]  /*1a60*/  BSSY.RECONVERGENT B0, `(.L_x_21) ;  /* 0x0000003000007945 */ /* 0x000fe80003800200 */
[----:B------:R-:W-:Y:S05]  /*1a70*/  @P2 BRA `(.L_x_22) ;  /* 0x0000000000042947 */ /* 0x000fea0003800000 */
[----:B-1-3--:R-:W-:Y:S05]  /*1a80*/  BPT.TRAP 0x1 ;  /* 0x000000040000795c */ /* 0x00afea0000300000 */
.L_x_22:
[----:B-1-3--:R-:W-:Y:S05]  /*1a90*/  BSYNC.RECONVERGENT B0 ;  /* 0x0000000000007941 */ /* 0x00afea0003800200 */
.L_x_21:
[----:B------:R-:W-:Y:S02]  /*1aa0*/  UIADD3 UR8, UPT, UPT, UR7, 0x1, URZ ;  /* 0x0000000107087890 */ /* 0x000fe4000fffe0ff */
[----:B------:R-:W-:Y:S02]  /*1ab0*/  UIMAD UR11, UR36, UR15, UR4 ;  /* 0x0000000f240b72a4 */ /* 0x000fe4000f8e0204 */
[----:B------:R-:W-:Y:S02]  /*1ac0*/  UISETP.NE.AND UP0, UPT, UR8, 0x11, UPT ;  /* 0x000000110800788c */ /* 0x000fe4000bf05270 */
[----:B------:R-:W-:Y:S02]  /*1ad0*/  ULEA UR16, UR7, UR41, 0xc ;  /* 0x0000002907107291 */ /* 0x000fe4000f8e60ff */
[----:B------:R-:W-:Y:S02]  /*1ae0*/  USEL UR9, URZ, 0x1, UP0 ;  /* 0x00000001ff097887 */ /* 0x000fe40008000000 */
[----:B------:R-:W-:Y:S02]  /*1af0*/  USEL UR43, UR8, URZ, UP0 ;  /* 0x000000ff082b7287 */ /* 0x000fe40008000000 */
[----:B------:R-:W-:Y:S02]  /*1b00*/  ULOP3.LUT UR40, UR40, UR9, URZ, 0x3c, !UPT ;  /* 0x0000000928287292 */ /* 0x000fe4000f8e3cff */
[----:B------:R-:W-:Y:S02]  /*1b10*/  ULEA UR8, UR43, UR41, 0x3 ;  /* 0x000000292b087291 */ /* 0x000fe4000f8e18ff */
[----:B------:R-:W-:Y:S02]  /*1b20*/  ULEA UR27, UR7, UR41, 0xd ;  /* 0x00000029071b7291 */ /* 0x000fe4000f8e68ff */
[----:B------:R-:W-:Y:S01]  /*1b30*/  UIADD3 UR44, UP1, UPT, UR54, 0x80, URZ ;  /* 0x00000080362c7890 */ /* 0x000fe2000ff3e0ff */
[----:B--2---:R-:W-:Y:S01]  /*1b40*/  MOV R0, UR40 ;  /* 0x0000002800007c02 */ /* 0x004fe20008000f00 */
[----:B------:R-:W-:Y:S02]  /*1b50*/  USHF.L.U32 UR18, UR31, 0x5, URZ ;  /* 0x000000051f127899 */ /* 0x000fe400080006ff */
[----:B------:R-:W-:Y:S01]  /*1b60*/  UIADD3.X UR45, UPT, UPT, URZ, UR55, URZ, UP1, !UPT ;  /* 0x00000037ff2d7290 */ /* 0x000fe20008ffe4ff */
[----:B------:R-:W-:Y:S01]  /*1b70*/  SHF.L.U32 R0, R0, 0x1f, RZ ;  /* 0x0000001f00007819 */ /* 0x000fe200000006ff */
[----:B------:R-:W-:Y:S02]  /*1b80*/  UIADD3 UR16, UPT, UPT, UR16, 0x4400, URZ ;  /* 0x0000440010107890 */ /* 0x000fe4000fffe0ff */
[----:B------:R-:W-:Y:S01]  /*1b90*/  UIADD3 UR28, UP0, UPT, UR54, 0x200, URZ ;  /* 0x00000200361c7890 */ /* 0x000fe2000ff1e0ff */
[----:B------:R1:W2:Y:S01]  /*1ba0*/  SYNCS.PHASECHK.TRANS64.TRYWAIT P0, [UR8+0x88], R0 ;  /* 0x00008800ff0075a7 */ /* 0x0002a20008001108 */
[----:B------:R-:W-:Y:S02]  /*1bb0*/  UIMAD UR8, UR37, UR24, UR5 ;  /* 0x00000018250872a4 */ /* 0x000fe4000f8e0205 */
[----:B------:R-:W-:Y:S02]  /*1bc0*/  UIMAD UR7, UR38, UR25, UR6 ;  /* 0x00000019260772a4 */ /* 0x000fe4000f8e0206 */
[----:B------:R-:W-:Y:S02]  /*1bd0*/  ULEA UR8, UR8, UR11, 0x5 ;  /* 0x0000000b08087291 */ /* 0x000fe4000f8e28ff */
[----:B------:R-:W-:Y:S02]  /*1be0*/  UIADD3.X UR29, UPT, UPT, URZ, UR55, URZ, UP0, !UPT ;  /* 0x00000037ff1d7290 */ /* 0x000fe400087fe4ff */
[----:B------:R-:W-:Y:S02]  /*1bf0*/  ULEA UR7, UR7, UR8, 0xa ;  /* 0x0000000807077291 */ /* 0x000fe4000f8e50ff */
[----:B------:R-:W-:Y:S02]  /*1c00*/  UIADD3 UR32, UPT, UPT, UR27, 0x15400, URZ ;  /* 0x000154001b207890 */ /* 0x000fe4000fffe0ff */
[----:B------:R-:W-:Y:S02]  /*1c10*/  UPRMT UR7, UR7, 0x5410, URZ ;  /* 0x0000541007077896 */ /* 0x000fe400080000ff */
[----:B------:R-:W-:Y:S02]  /*1c20*/  UIADD3 UR8, UPT, UPT, UR27, 0x16400, URZ ;  /* 0x000164001b087890 */ /* 0x000fe4000fffe0ff */
[----:B------:R-:W-:Y:S02]  /*1c30*/  UIADD3 UR42, UPT, UPT, UR36, 0x1, URZ ;  /* 0x00000001242a7890 */ /* 0x000fe4000fffe0ff */
[----:B------:R-:W-:Y:S02]  /*1c40*/  UIADD3 UR26, UPT, UPT, UR37, 0x1, URZ ;  /* 0x00000001251a7890 */ /* 0x000fe4000fffe0ff */
[----:B------:R-:W-:Y:S01]  /*1c50*/  UISETP.NE.AND UP2, UPT, UR42, UR51, UPT ;  /* 0x000000332a00728c */ /* 0x000fe2000bf45270 */
[----:B------:R3:W-:Y:S01]  /*1c60*/  UTMALDG.5D.IM2COL [UR16], [UR44], UR7 ;  /* 0x000000102c0073b4 */ /* 0x0007e20008060007 */
[----:B------:R-:W-:Y:S02]  /*1c70*/  UIADD3 UR23, UPT, UPT, UR38, 0x1, URZ ;  /* 0x0000000126177890 */ /* 0x000fe4000fffe0ff */
[----:B------:R-:W-:Y:S01]  /*1c80*/  UIADD3 UR30, UPT, UPT, UR30, 0x1, URZ ;  /* 0x000000011e1e7890 */ /* 0x000fe2000fffe0ff */
[----:B------:R-:W-:Y:S01]  /*1c90*/  UMOV UR48, 0x0 ;  /* 0x0000000000307882 */ /* 0x000fe20000000000 */
[----:B------:R-:W-:Y:S01]  /*1ca0*/  UMOV UR49, 0x10000000 ;  /* 0x1000000000317882 */ /* 0x000fe20000000000 */
[----:B------:R-:W-:Y:S01]  /*1cb0*/  UMOV UR33, UR17 ;  /* 0x0000001100217c82 */ /* 0x000fe20008000000 */
[----:B------:R-:W-:Y:S01]  /*1cc0*/  UMOV UR35, UR18 ;  /* 0x0000001200237c82 */ /* 0x000fe20008000000 */
[----:B------:R-:W-:Y:S02]  /*1cd0*/  UMOV UR12, UR36 ;  /* 0x00000024000c7c82 */ /* 0x000fe40008000000 */
[----:B------:R-:W-:Y:S01]  /*1ce0*/  @UP2 UIADD3 UR26, UPT, UPT, UR37, URZ, URZ ;  /* 0x000000ff251a2290 */ /* 0x000fe2000fffe0ff */
[----:B------:R4:W-:Y:S01]  /*1cf0*/  UTMALDG.5D [UR32], [UR28], desc[UR48] ;  /* 0x000030201c0075b4 */ /* 0x0009e20008021000 */
[----:B------:R-:W-:Y:S01]  /*1d00*/  UMOV UR13, UR37 ;  /* 0x00000025000d7c82 */ /* 0x000fe20008000000 */
[----:B------:R-:W-:Y:S01]  /*1d10*/  UMOV UR14, UR38 ;  /* 0x00000026000e7c82 */ /* 0x000fe20008000000 */
[----:B------:R-:W-:Y:S01]  /*1d20*/  UISETP.NE.AND UP1, UPT, UR26, UR46, UPT ;  /* 0x0000002e1a00728c */ /* 0x000fe2000bf25270 */
[----:B------:R-:W-:Y:S01]  /*1d30*/  UMOV UR9, UR17 ;  /* 0x0000001100097c82 */ /* 0x000fe20008000000 */
[----:B------:R-:W-:Y:S02]  /*1d40*/  UMOV UR11, UR18 ;  /* 0x00000012000b7c82 */ /* 0x000fe40008000000 */
[----:B------:R1:W-:Y:S07]  /*1d50*/  UTMALDG.5D [UR8], [UR28], desc[UR48] ;  /* 0x000030081c0075b4 */ /* 0x0003ee0008021000 */
[----:B------:R-:W-:Y:S04]  /*1d60*/  @UP1 UIADD3 UR23, UPT, UPT, UR38, URZ, URZ ;  /* 0x000000ff26171290 */ /* 0x000fe8000fffe0ff */
[----:B------:R-:W-:Y:S01]  /*1d70*/  UISETP.NE.AND UP0, UPT, UR23, UR47, UPT ;  /* 0x0000002f1700728c */ /* 0x000fe2000bf05270 */
[----:B---3--:R-:W-:Y:S03]  /*1d80*/  UMOV UR7, UR43 ;  /* 0x0000002b00077c82 */ /* 0x008fe60008000000 */
[----:B----4-:R-:W-:Y:S02]  /*1d90*/  USEL UR38, UR23, URZ, UP0 ;  /* 0x000000ff17267287 */ /* 0x010fe40008000000 */
[----:B------:R-:W-:Y:S02]  /*1da0*/  USEL UR36, UR42, URZ, UP2 ;  /* 0x000000ff2a247287 */ /* 0x000fe40009000000 */
[----:B------:R-:W-:Y:S02]  /*1db0*/  USEL UR37, UR26, URZ, UP1 ;  /* 0x000000ff1a257287 */ /* 0x000fe40008800000 */
[----:B-1----:R-:W-:Y:S02]  /*1dc0*/  UIADD3 UR8, UPT, UPT, UR31, 0x1, URZ ;  /* 0x000000011f087890 */ /* 0x002fe4000fffe0ff */
[----:B------:R-:W-:Y:S02]  /*1dd0*/  @UP0 UIADD3 UR8, UPT, UPT, UR31, URZ, URZ ;  /* 0x000000ff1f080290 */ /* 0x000fe4000fffe0ff */
[----:B------:R-:W-:Y:S05]  /*1de0*/  UISETP.NE.AND UP0, UPT, UR30, UR52, UPT ;  /* 0x000000341e00728c */ /* 0x000fea000bf05270 */
[----:B------:R-:W-:Y:S04]  /*1df0*/  UMOV UR31, UR8 ;  /* 0x00000008001f7c82 */ /* 0x000fe80008000000 */
[----:B------:R-:W-:Y:S05]  /*1e00*/  BRA.U UP0, `(.L_x_23) ;  /* 0xfffffff900f47547 */ /* 0x000fea000b83ffff */
.L_x_18:
[----:B------:R-:W-:Y:S01]  /*1e10*/  ULEA UR4, UR43, UR41, 0x3 ;  /* 0x000000292b047291 */ /* 0x000fe2000f8e18ff */
[----:B-1----:R-:W-:Y:S01]  /*1e20*/  MOV R0, UR40 ;  /* 0x0000002800007c02 */ /* 0x002fe20008000f00 */
[----:B------:R-:W-:Y:S01]  /*1e30*/  @!P1 SYNCS.ARRIVE.TRANS64.A1T0 RZ, [UR41+0x158], RZ ;  /* 0x000158ffffff99a7 */ /* 0x000fe20008100029 */
[----:B------:R-:W-:Y:S02]  /*1e40*/  UISETP.GE.AND UP0, UPT, UR60, 0x1, UPT ;  /* 0x000000013c00788c */ /* 0x000fe4000bf06270 */
[----:B------:R-:W-:-:S04]  /*1e50*/  SHF.L.U32 R0, R0, 0x1f, RZ ;  /* 0x0000001f00007819 */ /* 0x000fc800000006ff */
[----:B--2---:R1:W2:Y:S03]  /*1e60*/  SYNCS.PHASECHK.TRANS64.TRYWAIT P0, [UR4+0x88], R0 ;  /* 0x00008800ff0075a7 */ /* 0x0042a60008001104 */
[----:B------:R-:W-:Y:S05]  /*1e70*/  BRA.U !UP0, `(.L_x_24) ;  /* 0x0000000508c07547 */ /* 0x000fea000b800000 */
[----:B------:R-:W3:Y:S01]  /*1e80*/  LDCU.128 UR8, c[0x0][0x480] ;  /* 0x00009000ff0877ac */ /* 0x000ee20008000c00 */
[----:B------:R-:W4:Y:S01]  /*1e90*/  LDCU.128 UR16, c[0x0][0x490] ;  /* 0x00009200ff1077ac */ /* 0x000f220008000c00 */
[----:B------:R-:W1:Y:S01]  /*1ea0*/  LDCU.64 UR20, c[0x0][0x4c0] ;  /* 0x00009800ff1477ac */ /* 0x000e620008000a00 */
[----:B------:R-:W1:Y:S01]  /*1eb0*/  LDCU UR13, c[0x0][0x4c8] ;  /* 0x00009900ff0d77ac */ /* 0x000e620008000800 */
[----:B------:R-:W-:Y:S02]  /*1ec0*/  UIADD3 UR52, UPT, UPT, UR60, UR52, URZ ;  /* 0x000000343c347290 */ /* 0x000fe4000fffe0ff */
[----:B---3--:R-:W-:Y:S02]  /*1ed0*/  UIMAD.WIDE.U32 UR4, UR50, UR9, URZ ;  /* 0x00000009320472a5 */ /* 0x008fe4000f8e00ff */
[----:B------:R-:W-:Y:S02]  /*1ee0*/  UISETP.NE.AND UP0, UPT, UR8, 0x1, UPT ;  /* 0x000000010800788c */ /* 0x000fe4000bf05270 */
[----:B------:R-:W-:Y:S01]  /*1ef0*/  USHF.R.U32.HI UR5, URZ, UR10, UR5 ;  /* 0x0000000aff057299 */ /* 0x000fe20008011605 */
[----:B------:R-:W3:Y:S03]  /*1f00*/  LDCU UR9, c[0x0][0x4a0] ;  /* 0x00009400ff0977ac */ /* 0x000ee60008000800 */
[----:B------:R-:W-:-:S02]  /*1f10*/  USEL UR5, UR50, UR5, !UP0 ;  /* 0x0000000532057287 */ /* 0x000fc4000c000000 */
[----:B------:R-:W-:Y:S02]  /*1f20*/  UISETP.NE.AND UP0, UPT, UR11, 0x1, UPT ;  /* 0x000000010b00788c */ /* 0x000fe4000bf05270 */
[----:B----4-:R-:W-:Y:S01]  /*1f30*/  UIMAD.WIDE.U32 UR6, UR5, UR16, URZ ;  /* 0x00000010050672a5 */ /* 0x010fe2000f8e00ff */
[----:B------:R-:W1:Y:S01]  /*1f40*/  LDCU UR10, c[0x0][0x4ec] ;  /* 0x00009d80ff0a77ac */ /* 0x000e620008000800 */
[----:B------:R-:W4:Y:S05]  /*1f50*/  LDCU UR59, c[0x0][0x38c] ;  /* 0x00007180ff3b77ac */ /* 0x000f2a0008000800 */
[----:B------:R-:W-:Y:S01]  /*1f60*/  UMOV UR4, UR7 ;  /* 0x0000000700047c82 */ /* 0x000fe20008000000 */
[----:B------:R-:W1:Y:S01]  /*1f70*/  LDCU UR23, c[0x0][0x4cc] ;  /* 0x00009980ff1777ac */ /* 0x000e620008000800 */
[----:B------:R-:W-:Y:S01]  /*1f80*/  USHF.R.U32.HI UR4, URZ, UR17, UR4 ;  /* 0x00000011ff047299 */ /* 0x000fe20008011604 */
[----:B------:R-:W4:Y:S03]  /*1f90*/  LDCU.64 UR16, c[0x0][0x4f0] ;  /* 0x00009e00ff1077ac */ /* 0x000f260008000a00 */
[----:B------:R-:W-:-:S02]  /*1fa0*/  USEL UR4, UR5, UR4, !UP0 ;  /* 0x0000000405047287 */ /* 0x000fc4000c000000 */
[----:B------:R-:W-:Y:S02]  /*1fb0*/  UISETP.NE.AND UP0, UPT, UR18, 0x1, UPT ;  /* 0x000000011200788c */ /* 0x000fe4000bf05270 */
[----:B------:R-:W-:Y:S01]  /*1fc0*/  UIMAD.WIDE.U32 UR6, UR4, UR19, URZ ;  /* 0x00000013040672a5 */ /* 0x000fe2000f8e00ff */
[----:B------:R-:W1:Y:S01]  /*1fd0*/  LDCU.64 UR32, c[0x0][0x4d0] ;  /* 0x00009a00ff2077ac */ /* 0x000e620008000a00 */
[----:B------:R-:W-:-:S05]  /*1fe0*/  UMOV UR49, UR60 ;  /* 0x0000003c00317c82 */ /* 0x000fca0008000000 */
[----:B------:R-:W-:Y:S01]  /*1ff0*/  UMOV UR6, UR7 ;  /* 0x0000000700067c82 */ /* 0x000fe20008000000 */
[----:B------:R-:W-:Y:S02]  /*2000*/  UIADD3 UR7, UPT, UPT, -UR5, URZ, URZ ;  /* 0x000000ff05077290 */ /* 0x000fe4000fffe1ff */
[----:B---3--:R-:W-:Y:S02]  /*2010*/  USHF.R.U32.HI UR6, URZ, UR9, UR6 ;  /* 0x00000009ff067299 */ /* 0x008fe40008011606 */
[----:B------:R-:W-:Y:S02]  /*2020*/  UIMAD UR7, UR8, UR7, UR50 ;  /* 0x00000007080772a4 */ /* 0x000fe4000f8e0232 */
[----:B------:R-:W-:Y:S02]  /*2030*/  USEL UR14, UR4, UR6, !UP0 ;  /* 0x00000006040e7287 */ /* 0x000fe4000c000000 */
[----:B------:R-:W-:Y:S02]  /*2040*/  UIADD3 UR6, UPT, UPT, -UR4, URZ, URZ ;  /* 0x000000ff04067290 */ /* 0x000fe4000fffe1ff */
[----:B------:R-:W-:-:S02]  /*2050*/  UIADD3 UR9, UPT, UPT, -UR14, URZ, URZ ;  /* 0x000000ff0e097290 */ /* 0x000fc4000fffe1ff */
[----:B------:R-:W-:Y:S02]  /*2060*/  UIMAD UR12, UR11, UR6, UR5 ;  /* 0x000000060b0c72a4 */ /* 0x000fe4000f8e0205 */
[----:B------:R-:W-:Y:S02]  /*2070*/  UIMAD UR9, UR18, UR9, UR4 ;  /* 0x00000009120972a4 */ /* 0x000fe4000f8e0204 */
[----:B-1----:R-:W-:Y:S01]  /*2080*/  UIMAD UR11, UR7, UR20, UR10 ;  /* 0x00000014070b72a4 */ /* 0x002fe2000f8e020a */
[----:B------:R-:W1:Y:S02]  /*2090*/  LDCU.64 UR50, c[0x0][0x390] ;  /* 0x00007200ff3277ac */ /* 0x000e640008000a00 */
[----:B------:R-:W3:Y:S01]  /*20a0*/  LDCU UR6, c[0x0][0x500] ;  /* 0x0000a000ff0677ac */ /* 0x000ee20008000800 */
[----:B------:R-:W1:Y:S01]  /*20b0*/  LDCU.64 UR4, c[0x0][0x4f8] ;  /* 0x00009f00ff0477ac */ /* 0x000e620008000a00 */
[----:B------:R-:W-:Y:S02]  /*20c0*/  UIADD3 UR18, UPT, UPT, UR34, 0x40, URZ ;  /* 0x0000004022127890 */ /* 0x000fe4000fffe0ff */
[----:B----4-:R-:W-:-:S02]  /*20d0*/  UIMAD UR12, UR12, UR21, UR16 ;  /* 0x000000150c0c72a4 */ /* 0x010fc4000f8e0210 */
[----:B------:R-:W-:Y:S01]  /*20e0*/  UIMAD UR13, UR9, UR13, UR17 ;  /* 0x0000000d090d72a4 */ /* 0x000fe2000f8e0211 */
[----:B------:R-:W-:-:S11]  /*20f0*/  UMOV UR7, UR43 ;  /* 0x0000002b00077c82 */ /* 0x000fd60008000000 */
.L_x_29:
[----:B----4-:R-:W-:Y:S01]  /*2100*/  @!P3 MOV R3, 0x3000 ;  /* 0x000030000003b802 */ /* 0x010fe20000000f00 */
[----:B------:R-:W-:Y:S01]  /*2110*/  ULEA UR9, UR7, UR41, 0x3 ;  /* 0x0000002907097291 */ /* 0x000fe2000f8e18ff */
[----:B--2---:R-:W-:Y:S11]  /*2120*/  @P0 BRA `(.L_x_25) ;  /* 0x0000000000100947 */ /* 0x004ff60003800000 */
[----:B------:R-:W-:Y:S04]  /*2130*/  MOV R4, UR40 ;  /* 0x0000002800047c02 */ /* 0x000fe80008000f00 */
[----:B------:R-:W-:Y:S04]  /*2140*/  SHF.L.U32 R4, R4, 0x1f, RZ ;  /* 0x0000001f04047819 */ /* 0x000fe800000006ff */
[----:B------:R-:W2:Y:S02]  /*2150*/  SYNCS.PHASECHK.TRANS64.TRYWAIT P0, [UR9+0x88], R4 ;  /* 0x00008804ff0075a7 */ /* 0x000ea40008001109 */
[----:B--2---:R-:W-:Y:S05]  /*2160*/  @!P0 BRA `(.L_x_26) ;  /* 0x0000007000808947 */ /* 0x004fea0003800000 */
.L_x_25:
[----:B------:R4:W-:Y:S01]  /*2170*/  @!P3 SYNCS.ARRIVE.TRANS64 RZ, [UR9], R3 ;  /* 0x00000003ffffb9a7 */ /* 0x0009e20008000009 */
[----:B------:R-:W-:Y:S04]  /*2180*/  BSSY.RECONVERGENT B0, `(.L_x_27) ;  /* 0x0000003000007945 */ /* 0x000fe80003800200 */
[----:B------:R-:W-:Y:S05]  /*2190*/  @P2 BRA `(.L_x_28) ;  /* 0x0000000000042947 */ /* 0x000fea0003800000 */
[----:B-1-3--:R-:W-:Y:S05]  /*21a0*/  BPT.TRAP 0x1 ;  /* 0x000000040000795c */ /* 0x00afea0000300000 */
.L_x_28:
[----:B-1-3--:R-:W-:Y:S05]  /*21b0*/  BSYNC.RECONVERGENT B0 ;  /* 0x0000000000007941 */ /* 0x00afea0003800200 */
.L_x_27:
[----:B------:R-:W-:Y:S02]  /*21c0*/  UIADD3 UR8, UPT, UPT, UR7, 0x1, URZ ;  /* 0x0000000107087890 */ /* 0x000fe4000fffe0ff */
[----:B------:R-:W-:Y:S02]  /*21d0*/  UIMAD UR16, UR36, UR23, UR4 ;  /* 0x00000017241072a4 */ /* 0x000fe4000f8e0204 */
[----:B------:R-:W-:Y:S02]  /*21e0*/  UISETP.NE.AND UP0, UPT, UR8, 0x11, UPT ;  /* 0x000000110800788c */ /* 0x000fe4000bf05270 */
[----:B------:R-:W-:Y:S02]  /*21f0*/  UIMAD UR15, UR37, UR32, UR5 ;  /* 0x00000020250f72a4 */ /* 0x000fe4000f8e0205 */
[----:B------:R-:W-:Y:S02]  /*2200*/  USEL UR10, URZ, 0x1, UP0 ;  /* 0x00000001ff0a7887 */ /* 0x000fe40008000000 */
[----:B------:R-:W-:Y:S02]  /*2210*/  USEL UR43, UR8, URZ, UP0 ;  /* 0x000000ff082b7287 */ /* 0x000fe40008000000 */
[----:B------:R-:W-:Y:S02]  /*2220*/  ULOP3.LUT UR40, UR40, UR10, URZ, 0x3c, !UPT ;  /* 0x0000000a28287292 */ /* 0x000fe4000f8e3cff */
[----:B------:R-:W-:Y:S02]  /*2230*/  ULEA UR8, UR43, UR41, 0x3 ;  /* 0x000000292b087291 */ /* 0x000fe4000f8e18ff */
[----:B------:R-:W-:Y:S02]  /*2240*/  ULEA UR19, UR7, UR41, 0xd ;  /* 0x0000002907137291 */ /* 0x000fe4000f8e68ff */
[----:B------:R-:W-:Y:S01]  /*2250*/  ULEA UR15, UR15, UR16, 0x5 ;  /* 0x000000100f0f7291 */ /* 0x000fe2000f8e28ff */
[----:B--2---:R-:W-:Y:S01]  /*2260*/  MOV R0, UR40 ;  /* 0x0000002800007c02 */ /* 0x004fe20008000f00 */
[----:B------:R-:W-:Y:S02]  /*2270*/  UIADD3 UR46, UP1, UPT, UR54, 0x80, URZ ;  /* 0x00000080362e7890 */ /* 0x000fe4000ff3e0ff */
[----:B------:R-:W-:Y:S01]  /*2280*/  USHF.L.U32 UR27, UR31, 0x5, URZ ;  /* 0x000000051f1b7899 */ /* 0x000fe200080006ff */
[----:B------:R-:W-:Y:S01]  /*2290*/  SHF.L.U32 R0, R0, 0x1f, RZ ;  /* 0x0000001f00007819 */ /* 0x000fe200000006ff */
[----:B------:R-:W-:Y:S02]  /*22a0*/  UIADD3.X UR47, UPT, UPT, URZ, UR55, URZ, UP1, !UPT ;  /* 0x00000037ff2f7290 */ /* 0x000fe40008ffe4ff */
[----:B------:R-:W-:Y:S01]  /*22b0*/  UIADD3 UR48, UPT, UPT, UR36, 0x1, URZ ;  /* 0x0000000124307890 */ /* 0x000fe2000fffe0ff */
[----:B------:R1:W2:Y:S01]  /*22c0*/  SYNCS.PHASECHK.TRANS64.TRYWAIT P0, [UR8+0x88], R0 ;  /* 0x00008800ff0075a7 */ /* 0x0002a20008001108 */
[----:B------:R-:W-:Y:S02]  /*22d0*/  ULEA UR8, UR7, UR41, 0xc ;  /* 0x0000002907087291 */ /* 0x000fe4000f8e60ff */
[----:B------:R-:W-:Y:S02]  /*22e0*/  UIMAD UR7, UR38, UR33, UR6 ;  /* 0x00000021260772a4 */ /* 0x000fe4000f8e0206 */
[----:B------:R-:W-:Y:S02]  /*22f0*/  UIADD3 UR8, UPT, UPT, UR8, 0x4400, URZ ;  /* 0x0000440008087890 */ /* 0x000fe4000fffe0ff */
[----:B------:R-:W-:Y:S02]  /*2300*/  ULEA UR7, UR7, UR15, 0xa ;  /* 0x0000000f07077291 */ /* 0x000fe4000f8e50ff */
[----:B------:R-:W-:Y:S02]  /*2310*/  UISETP.NE.AND UP2, UPT, UR48, UR59, UPT ;  /* 0x0000003b3000728c */ /* 0x000fe4000bf45270 */
[----:B------:R-:W-:Y:S02]  /*2320*/  UPRMT UR7, UR7, 0x5410, URZ ;  /* 0x0000541007077896 */ /* 0x000fe400080000ff */
[----:B------:R-:W-:Y:S02]  /*2330*/  UIADD3 UR42, UPT, UPT, UR37, 0x1, URZ ;  /* 0x00000001252a7890 */ /* 0x000fe4000fffe0ff */
[----:B------:R-:W-:Y:S02]  /*2340*/  UIADD3 UR44, UP0, UPT, UR54, 0x200, URZ ;  /* 0x00000200362c7890 */ /* 0x000fe4000ff1e0ff */
[----:B------:R-:W-:Y:S02]  /*2350*/  UIADD3 UR24, UPT, UPT, UR19, 0x15400, URZ ;  /* 0x0001540013187890 */ /* 0x000fe4000fffe0ff */
[----:B------:R-:W-:Y:S02]  /*2360*/  UIADD3.X UR45, UPT, UPT, URZ, UR55, URZ, UP0, !UPT ;  /* 0x00000037ff2d7290 */ /* 0x000fe400087fe4ff */
[----:B------:R-:W-:Y:S02]  /*2370*/  @UP2 UIADD3 UR42, UPT, UPT, UR37, URZ, URZ ;  /* 0x000000ff252a2290 */ /* 0x000fe4000fffe0ff */
[----:B------:R-:W-:Y:S02]  /*2380*/  UIADD3 UR16, UPT, UPT, UR19, 0x16400, URZ ;  /* 0x0001640013107890 */ /* 0x000fe4000fffe0ff */
[----:B------:R-:W-:Y:S02]  /*2390*/  UISETP.NE.AND UP1, UPT, UR42, UR50, UPT ;  /* 0x000000322a00728c */ /* 0x000fe4000bf25270 */
[----:B------:R-:W-:Y:S01]  /*23a0*/  UIADD3 UR35, UPT, UPT, UR38, 0x1, URZ ;  /* 0x0000000126237890 */ /* 0x000fe2000fffe0ff */
[----:B------:R-:W-:Y:S01]  /*23b0*/  UMOV UR10, UR27 ;  /* 0x0000001b000a7c82 */ /* 0x000fe20008000000 */
[----:B------:R-:W-:Y:S01]  /*23c0*/  UMOV UR56, 0x0 ;  /* 0x0000000000387882 */ /* 0x000fe20000000000 */
[----:B------:R3:W-:Y:S01]  /*23d0*/  UTMALDG.5D.IM2COL [UR8], [UR46], UR7 ;  /* 0x000000082e0073b4 */ /* 0x0007e20008060007 */
[----:B------:R-:W-:Y:S01]  /*23e0*/  UMOV UR57, 0x10000000 ;  /* 0x1000000000397882 */ /* 0x000fe20000000000 */
[----:B------:R-:W-:Y:S01]  /*23f0*/  UMOV UR25, UR9 ;  /* 0x0000000900197c82 */ /* 0x000fe20008000000 */
[----:B------:R-:W-:Y:S01]  /*2400*/  UMOV UR26, UR34 ;  /* 0x00000022001a7c82 */ /* 0x000fe20008000000 */
[----:B------:R-:W-:Y:S02]  /*2410*/  UMOV UR28, UR36 ;  /* 0x00000024001c7c82 */ /* 0x000fe40008000000 */
[----:B------:R-:W-:Y:S01]  /*2420*/  @UP1 UIADD3 UR35, UPT, UPT, UR38, URZ, URZ ;  /* 0x000000ff26231290 */ /* 0x000fe2000fffe0ff */
[----:B------:R-:W-:Y:S01]  /*2430*/  UMOV UR29, UR37 ;  /* 0x00000025001d7c82 */ /* 0x000fe20008000000 */
[----:B------:R-:W-:Y:S02]  /*2440*/  UMOV UR30, UR38 ;  /* 0x00000026001e7c82 */ /* 0x000fe40008000000 */
[----:B------:R-:W-:Y:S01]  /*2450*/  UISETP.NE.AND UP0, UPT, UR35, UR51, UPT ;  /* 0x000000332300728c */ /* 0x000fe2000bf05270 */
[----:B------:R1:W-:Y:S01]  /*2460*/  UTMALDG.5D [UR24], [UR44], desc[UR56] ;  /* 0x000038182c0075b4 */ /* 0x0003e20008021000 */
[----:B------:R-:W-:Y:S01]  /*2470*/  UMOV UR20, UR36 ;  /* 0x0000002400147c82 */ /* 0x000fe20008000000 */
[----:B------:R-:W-:Y:S01]  /*2480*/  USEL UR36, UR48, URZ, UP2 ;  /* 0x000000ff30247287 */ /* 0x000fe20009000000 */
[----:B------:R-:W-:Y:S01]  /*2490*/  UMOV UR21, UR37 ;  /* 0x0000002500157c82 */ /* 0x000fe20008000000 */
[----:B------:R-:W-:Y:S01]  /*24a0*/  USEL UR37, UR42, URZ, UP1 ;  /* 0x000000ff2a257287 */ /* 0x000fe20008800000 */
[----:B------:R-:W-:Y:S01]  /*24b0*/  UMOV UR22, UR38 ;  /* 0x0000002600167c82 */ /* 0x000fe20008000000 */
[----:B------:R-:W-:Y:S01]  /*24c0*/  USEL UR38, UR35, URZ, UP0 ;  /* 0x000000ff23267287 */ /* 0x000fe20008000000 */
[----:B------:R-:W-:Y:S01]  /*24d0*/  UMOV UR17, UR9 ;  /* 0x0000000900117c82 */ /* 0x000fe20008000000 */
[----:B------:R-:W-:Y:S02]  /*24e0*/  UMOV UR19, UR27 ;  /* 0x0000001b00137c82 */ /* 0x000fe40008000000 */
[----:B------:R1:W-:Y:S01]  /*24f0*/  UTMALDG.5D [UR16], [UR44], desc[UR56] ;  /* 0x000038102c0075b4 */ /* 0x0003e20008021000 */
[----:B---3--:R-:W-:Y:S02]  /*2500*/  UIADD3 UR8, UPT, UPT, UR31, 0x1, URZ ;  /* 0x000000011f087890 */ /* 0x008fe4000fffe0ff */
[----:B------:R-:W-:Y:S02]  /*2510*/  @UP0 UIADD3 UR8, UPT, UPT, UR31, URZ, URZ ;  /* 0x000000ff1f080290 */ /* 0x000fe4000fffe0ff */
[----:B------:R-:W-:Y:S02]  /*2520*/  UISETP.GT.U32.AND UP0, UPT, UR49, 0x1, UPT ;  /* 0x000000013100788c */ /* 0x000fe4000bf04070 */
[----:B------:R-:W-:Y:S03]  /*2530*/  UIADD3 UR7, UPT, UPT, UR49, -0x1, URZ ;  /* 0xffffffff31077890 */ /* 0x000fe6000fffe0ff */
[----:B------:R-:W-:Y:S04]  /*2540*/  UMOV UR31, UR8 ;  /* 0x00000008001f7c82 */ /* 0x000fe80008000000 */
[----:B------:R-:W-:Y:S01]  /*2550*/  UMOV UR49, UR7 ;  /* 0x0000000700317c82 */ /* 0x000fe20008000000 */
[----:B------:R-:W-:Y:S01]  /*2560*/  UMOV UR7, UR43 ;  /* 0x0000002b00077c82 */ /* 0x000fe20008000000 */
[----:B-1----:R-:W-:Y:S05]  /*2570*/  BRA.U UP0, `(.L_x_29) ;  /* 0xfffffff900e07547 */ /* 0x002fea000b83ffff */
.L_x_24:
[----:B----4-:R-:W-:Y:S01]  /*2580*/  SHF.L.U32 R3, R2, 0x1f, RZ ;  /* 0x0000001f02037819 */ /* 0x010fe200000006ff */
[----:B------:R-:W-:-:S03]  /*2590*/  NOP ;  /* 0x0000000000007918 */ /* 0x000fc60000000000 */
[----:B--2---:R-:W2:Y:S02]  /*25a0*/  SYNCS.PHASECHK.TRANS64.TRYWAIT P0, [UR41+0x160], R3 ;  /* 0x00016003ff0075a7 */ /* 0x004ea40008001129 */
[----:B--2---:R-:W-:Y:S05]  /*25b0*/  @!P0 BRA `(.L_x_30) ;  /* 0x0000006c00848947 */ /* 0x004fea0003800000 */
.L_x_140:
[----:B------:R-:W2:Y:S01]  /*25c0*/  LDS.128 R4, [UR41+0x1a0] ;  /* 0x0001a029ff047984 */ /* 0x000ea20008000c00 */
[----:B------:R-:W-:Y:S02]  /*25d0*/  UIADD3 UR4, UPT, UPT, UR41, 0x168, URZ ;  /* 0x0000016829047890 */ /* 0x000fe4000fffe0ff */
[----:B------:R-:W-:Y:S01]  /*25e0*/  UISETP.GE.AND UP0, UPT, UR39, 0x1, UPT ;  /* 0x000000012700788c */ /* 0x000fe2000bf06270 */
[----:B------:R-:W-:Y:S01]  /*25f0*/  @!PT LDS RZ, [RZ] ;  /* 0x00000000fffff984 */ /* 0x000fe20000000800 */
[----:B------:R-:W-:Y:S01]  /*2600*/  @!PT LDS RZ, [RZ] ;  /* 0x00000000fffff984 */ /* 0x000fe20000000800 */
[----:B------:R-:W-:Y:S01]  /*2610*/  @!PT LDS RZ, [RZ] ;  /* 0x00000000fffff984 */ /* 0x000fe20000000800 */
[----:B------:R-:W-:Y:S01]  /*2620*/  @!PT LDS RZ, [RZ] ;  /* 0x00000000fffff984 */ /* 0x000fe20000000800 */
[----:B------:R3:W-:Y:S06]  /*2630*/  MEMBAR.ALL.CTA ;  /* 0x0000000000007992 */ /* 0x0007ec0000008000 */
[----:B---3--:R-:W3:Y:S01]  /*2640*/  FENCE.VIEW.ASYNC.S ;  /* 0x00000000000073c6 */ /* 0x008ee20000000000 */
[----:B------:R-:W-:-:S09]  /*2650*/  UPRMT UR4, URZ, 0x654, UR4 ;  /* 0x00000654ff047896 */ /* 0x000fd20008000004 */
[----:B---3--:R-:W-:Y:S01]  /*2660*/  SYNCS.ARRIVE.TRANS64.RED.A1T0 RZ, [UR4], RZ ;  /* 0x000000ffffff79a7 */ /* 0x008fe20008100404 */
[----:B--2---:R-:W-:-:S13]  /*2670*/  LOP3.LUT P0, RZ, R6, 0x1, RZ, 0xc0, !PT ;  /* 0x0000000106ff7812 */ /* 0x004fda000780c0ff */
[----:B------:R-:W-:Y:S01]  /*2680*/  VOTEU.ANY UP1, P0 ;  /* 0x0000000000ff7886 */ /* 0x000fe20000020100 */
[----:B------:R-:W-:-:S13]  /*2690*/  PLOP3.LUT P0, PT, PT, PT, UP1, 0x80, 0x8 ;  /* 0x000000000008781c */ /* 0x000fda0003f0f018 */
[----:B-1----:R-:W-:Y:S02]  /*26a0*/  @P0 MOV R0, R4 ;  /* 0x0000000400000202 */ /* 0x002fe40000000f00 */
[----:B------:R-:W-:Y:S02]  /*26b0*/  @P0 LOP3.LUT R4, R5, 0xffff, RZ, 0xc0, !PT ;  /* 0x0000ffff05040812 */ /* 0x000fe400078ec0ff */
[----:B------:R-:W-:Y:S02]  /*26c0*/  @P0 R2UR UR6, R0 ;  /* 0x00000000000602ca */ /* 0x000fe400000e0000 */
[----:B------:R-:W-:-:S11]  /*26d0*/  @P0 R2UR UR5, R4 ;  /* 0x00000000040502ca */ /* 0x000fd600000e0000 */
[----:B------:R-:W-:Y:S02]  /*26e0*/  @UP1 UMOV UR58, UR6 ;  /* 0x00000006003a1c82 */ /* 0x000fe40008000000 */
[----:B------:R-:W-:Y:S01]  /*26f0*/  @UP1 UMOV UR53, UR5 ;  /* 0x0000000500351c82 */ /* 0x000fe20008000000 */
[----:B------:R-:W-:Y:S05]  /*2700*/  BRA.U !UP0, `(.L_x_31) ;  /* 0x0000000108d47547 */ /* 0x000fea000b800000 */
[----:B------:R-:W1:Y:S01]  /*2710*/  LDCU.128 UR16, c[0x0][0xc10] ;  /* 0x00018200ff1077ac */ /* 0x000e620008000c00 */
[----:B------:R-:W2:Y:S01]  /*2720*/  LDCU UR20, c[0x0][0xc20] ;  /* 0x00018400ff1477ac */ /* 0x000ea20008000800 */
[----:B------:R-:W3:Y:S01]  /*2730*/  LDCU UR13, c[0x0][0xc0c] ;  /* 0x00018180ff0d77ac */ /* 0x000ee20008000800 */
[----:B------:R-:W4:Y:S01]  /*2740*/  LDCU.64 UR14, c[0x0][0xc28] ;  /* 0x00018500ff0e77ac */ /* 0x000f220008000a00 */
[----:B------:R-:W-:Y:S02]  /*2750*/  UISETP.NE.AND UP3, UPT, UR39, 0x1, UPT ;  /* 0x000000012700788c */ /* 0x000fe4000bf65270 */
[----:B-1----:R-:W-:Y:S02]  /*2760*/  UIMAD.WIDE.U32 UR4, UR61, UR19, URZ ;  /* 0x000000133d0472a5 */ /* 0x002fe4000f8e00ff */
[----:B------:R-:W-:Y:S02]  /*2770*/  UIMAD.WIDE.U32 UR6, UR62, UR16, URZ ;  /* 0x000000103e0672a5 */ /* 0x000fe4000f8e00ff */
[----:B------:R-:W-:-:S02]  /*2780*/  UISETP.NE.AND UP0, UPT, UR18, 0x1, UPT ;  /* 0x000000011200788c */ /* 0x000fc4000bf05270 */
[----:B------:R-:W-:Y:S01]  /*2790*/  UIMAD.WIDE.U32 UR10, UR53, UR19, URZ ;  /* 0x00000013350a72a5 */ /* 0x000fe2000f8e00ff */
[----:B------:R-:W-:Y:S01]  /*27a0*/  UMOV UR4, UR5 ;  /* 0x0000000500047c82 */ /* 0x000fe20008000000 */
[----:B---3--:R-:W-:Y:S02]  /*27b0*/  UISETP.NE.AND UP2, UPT, UR13, 0x1, UPT ;  /* 0x000000010d00788c */ /* 0x008fe4000bf45270 */
[----:B--2---:R-:W-:Y:S02]  /*27c0*/  USHF.R.U32.HI UR5, URZ, UR20, UR4 ;  /* 0x00000014ff057299 */ /* 0x004fe40008011604 */
[----:B------:R-:W-:Y:S01]  /*27d0*/  UIMAD.WIDE.U32 UR8, UR58, UR16, URZ ;  /* 0x000000103a0872a5 */ /* 0x000fe2000f8e00ff */
[----:B------:R-:W-:Y:S01]  /*27e0*/  UMOV UR4, UR7 ;  /* 0x0000000700047c82 */ /* 0x000fe20008000000 */
[----:B------:R-:W-:Y:S02]  /*27f0*/  USEL UR5, UR61, UR5, !UP0 ;  /* 0x000000053d057287 */ /* 0x000fe4000c000000 */
[----:B------:R-:W-:-:S02]  /*2800*/  USHF.R.U32.HI UR4, URZ, UR17, UR4 ;  /* 0x00000011ff047299 */ /* 0x000fc40008011604 */
[----:B----4-:R-:W-:Y:S02]  /*2810*/  UIMAD.WIDE.U32 UR6, UR5, UR14, URZ ;  /* 0x0000000e050672a5 */ /* 0x010fe4000f8e00ff */
[----:B------:R-:W-:Y:S01]  /*2820*/  USEL UR12, UR62, UR4, !UP2 ;  /* 0x000000043e0c7287 */ /* 0x000fe2000d000000 */
[----:B------:R-:W-:Y:S02]  /*2830*/  UMOV UR8, UR9 ;  /* 0x0000000900087c82 */ /* 0x000fe40008000000 */
[----:B------:R-:W-:Y:S01]  /*2840*/  UMOV UR4, UR11 ;  /* 0x0000000b00047c82 */ /* 0x000fe20008000000 */
[----:B------:R-:W-:Y:S01]  /*2850*/  UIMAD.WIDE.U32 UR10, UR12, UR14, URZ ;  /* 0x0000000e0c0a72a5 */ /* 0x000fe2000f8e00ff */
[----:B------:R-:W-:Y:S01]  /*2860*/  UMOV UR6, UR7 ;  /* 0x0000000700067c82 */ /* 0x000fe20008000000 */
[----:B------:R-:W-:Y:S02]  /*2870*/  USHF.R.U32.HI UR4, URZ, UR20, UR4 ;  /* 0x00000014ff047299 */ /* 0x000fe40008011604 */
[----:B------:R-:W-:-:S02]  /*2880*/  @UP3 USHF.R.U32.HI UR5, URZ, UR15, UR6 ;  /* 0x0000000fff053299 */ /* 0x000fc40008011606 */
[----:B------:R-:W-:Y:S01]  /*2890*/  USHF.R.U32.HI UR17, URZ, UR17, UR8 ;  /* 0x00000011ff117299 */ /* 0x000fe20008011608 */
[----:B------:R-:W-:Y:S01]  /*28a0*/  UMOV UR6, UR11 ;  /* 0x0000000b00067c82 */ /* 0x000fe20008000000 */
[----:B------:R-:W-:Y:S02]  /*28b0*/  USEL UR4, UR53, UR4, !UP0 ;  /* 0x0000000435047287 */ /* 0x000fe4000c000000 */
[----:B------:R-:W-:Y:S02]  /*28c0*/  @UP3 USHF.R.U32.HI UR12, URZ, UR15, UR6 ;  /* 0x0000000fff0c3299 */ /* 0x000fe40008011606 */
[----:B------:R-:W-:Y:S02]  /*28d0*/  UIMAD UR6, UR39, UR5, URZ ;  /* 0x00000005270672a4 */ /* 0x000fe4000f8e02ff */
[----:B------:R-:W-:Y:S02]  /*28e0*/  USEL UR5, UR58, UR17, !UP2 ;  /* 0x000000113a057287 */ /* 0x000fe4000d000000 */
[----:B------:R-:W-:-:S02]  /*28f0*/  UIMAD UR8, UR39, UR12, URZ ;  /* 0x0000000c270872a4 */ /* 0x000fc4000f8e02ff */
[----:B------:R-:W-:Y:S02]  /*2900*/  UISETP.GE.AND UP0, UPT, UR4, UR6, UPT ;  /* 0x000000060400728c */ /* 0x000fe4000bf06270 */
[----:B------:R-:W-:Y:S02]  /*2910*/  UIMAD.WIDE.U32 UR6, UR4, UR14, URZ ;  /* 0x0000000e040672a5 */ /* 0x000fe4000f8e00ff */
[----:B------:R-:W-:Y:S02]  /*2920*/  UISETP.GE.OR UP0, UPT, UR5, UR8, UP0 ;  /* 0x000000080500728c */ /* 0x000fe40008706670 */
[----:B------:R-:W-:Y:S02]  /*2930*/  UIMAD.WIDE.U32 UR8, UR5, UR14, URZ ;  /* 0x0000000e050872a5 */ /* 0x000fe4000f8e00ff */
[----:B------:R-:W-:Y:S01]  /*2940*/  UIADD3 UR10, UPT, UPT, -UR4, URZ, URZ ;  /* 0x000000ff040a7290 */ /* 0x000fe2000fffe1ff */
[----:B------:R-:W-:Y:S02]  /*2950*/  UMOV UR6, UR7 ;  /* 0x0000000700067c82 */ /* 0x000fe40008000000 */
[----:B------:R-:W-:-:S02]  /*2960*/  USHF.R.U32.HI UR6, URZ, UR15, UR6 ;  /* 0x0000000fff067299 */ /* 0x000fc40008011606 */
[----:B------:R-:W-:Y:S02]  /*2970*/  UIMAD UR10, UR18, UR10, UR53 ;  /* 0x0000000a120a72a4 */ /* 0x000fe4000f8e0235 */
[----:B------:R-:W-:Y:S01]  /*2980*/  USEL UR6, UR4, UR6, !UP3 ;  /* 0x0000000604067287 */ /* 0x000fe2000d800000 */
[----:B------:R-:W-:Y:S01]  /*2990*/  @!UP0 UMOV UR7, UR9 ;  /* 0x0000000900078c82 */ /* 0x000fe20008000000 */
[----:B------:R-:W-:Y:S02]  /*29a0*/  UIADD3 UR9, UPT, UPT, -UR5, URZ, URZ ;  /* 0x000000ff05097290 */ /* 0x000fe4000fffe1ff */
[----:B------:R-:W-:Y:S02]  /*29b0*/  @!UP0 USHF.R.U32.HI UR7, URZ, UR15, UR7 ;  /* 0x0000000fff078299 */ /* 0x000fe40008011607 */
[----:B------:R-:W-:Y:S02]  /*29c0*/  UIADD3 UR8, UPT, UPT, -UR6, URZ, URZ ;  /* 0x000000ff06087290 */ /* 0x000fe4000fffe1ff */
[----:B------:R-:W-:-:S02]  /*29d0*/  @!UP0 USEL UR7, UR5, UR7, !UP3 ;  /* 0x0000000705078287 */ /* 0x000fc4000d800000 */
[----:B------:R-:W-:Y:S02]  /*29e0*/  UIMAD UR8, UR39, UR8, UR4 ;  /* 0x00000008270872a4 */ /* 0x000fe4000f8e0204 */
[----:B------:R-:W-:Y:S02]  /*29f0*/  @!UP0 UIADD3 UR6, UPT, UPT, UR6, -UR7, URZ ;  /* 0x8000000706068290 */ /* 0x000fe4000fffe0ff */
[----:B------:R-:W-:Y:S02]  /*2a00*/  @!UP0 UIMAD UR7, UR8, UR12, UR7 ;  /* 0x0000000c080782a4 */ /* 0x000fe4000f8e0207 */
[----:B------:R-:W-:Y:S02]  /*2a10*/  @!UP0 UIMAD UR4, UR39, UR6, UR5 ;  /* 0x00000006270482a4 */ /* 0x000fe4000f8e0205 */
[----:B------:R-:W-:Y:S02]  /*2a20*/  UIMAD UR6, UR13, UR9, UR58 ;  /* 0x000000090d0672a4 */ /* 0x000fe4000f8e023a */
[----:B------:R-:W-:Y:S01]  /*2a30*/  UIMAD UR53, UR4, UR18, UR10 ;  /* 0x00000012043572a4 */ /* 0x000fe2000f8e020a */
[----:B------:R-:W-:-:S02]  /*2a40*/  @!UP0 UMOV UR5, UR7 ;  /* 0x0000000700058c82 */ /* 0x000fc40008000000 */
[----:B------:R-:W-:-:S12]  /*2a50*/  UIMAD UR58, UR5, UR13, UR6 ;  /* 0x0000000d053a72a4 */ /* 0x000fd8000f8e0206 */
.L_x_31:
        /* <DEDUP_REMOVED lines=20> */
.L_x_32:
[----:B------:R-:W-:Y:S01]  /*2ba0*/  R2UR UR5, R45 ;  /* 0x000000002d0572ca */ /* 0x000fe200000e0000 */
[----:B------:R-:W-:Y:S01]  /*2bb0*/  UMOV UR30, UR52 ;  /* 0x00000034001e7c82 */ /* 0x000fe20008000000 */
[----:B------:R-:W-:Y:S02]  /*2bc0*/  R2UR UR4, R44 ;  /* 0x000000002c0472ca */ /* 0x000fe400000e0000 */
[----:B------:R-:W-:Y:S02]  /*2bd0*/  PLOP3.LUT P1, PT, PT, PT, PT, 0x80, 0x8 ;  /* 0x000000000008781c */ /* 0x000fe40003f2f070 */
[----:B------:R-:W-:-:S07]  /*2be0*/  LOP3.LUT R2, R2, 0x1, RZ, 0x3c, !PT ;  /* 0x0000000102027812 */ /* 0x000fce00078e3cff */
[----:B------:R-:W-:Y:S02]  /*2bf0*/  UIADD3 UR51, UPT, UPT, UR58, UR5, URZ ;  /* 0x000000053a337290 */ /* 0x000fe4000fffe0ff */
[----:B------:R-:W-:Y:S01]  /*2c00*/  UIADD3 UR24, UPT, UPT, UR53, UR4, URZ ;  /* 0x0000000435187290 */ /* 0x000fe2000fffe0ff */
[----:B------:R-:W-:Y:S11]  /*2c10*/  BRA.U UP1, `(.L_x_33) ;  /* 0xffffffe901887547 */ /* 0x000ff6000b83ffff */
[----:B------:R-:W-:Y:S01]  /*2c20*/  UIADD3 UR41, UPT, UPT, UR41, 0x88, URZ ;  /* 0x0000008829297890 */ /* 0x000fe2000fffe0ff */
[----:B------:R-:W-:-:S03]  /*2c30*/  MOV R2, UR40 ;  /* 0x0000002800027c02 */ /* 0x000fc60008000f00 */
[----:B------:R-:W-:Y:S01]  /*2c40*/  ULEA UR4, UR43, UR41, 0x3 ;  /* 0x000000292b047291 */ /* 0x000fe2000f8e18ff */
[----:B------:R-:W-:-:S08]  /*2c50*/  SHF.L.U32 R2, R2, 0x1f, RZ ;  /* 0x0000001f02027819 */ /* 0x000fd000000006ff */
[----:B------:R-:W1:Y:S02]  /*2c60*/  SYNCS.PHASECHK.TRANS64.TRYWAIT P0, [UR4], R2 ;  /* 0x00000002ff0075a7 */ /* 0x000e640008001104 */
[----:B-1----:R-:W-:Y:S05]  /*2c70*/  @!P0 BRA `(.L_x_34) ;  /* 0x0000006400ec8947 */ /* 0x002fea0003800000 */
.L_x_142:
[----:B------:R-:W-:-:S04]  /*2c80*/  UIADD3 UR4, UPT, UPT, UR43, 0x1, URZ ;  /* 0x000000012b047890 */ /* 0x000fc8000fffe0ff */
[----:B------:R-:W-:-:S04]  /*2c90*/  UISETP.NE.AND UP0, UPT, UR4, 0x11, UPT ;  /* 0x000000110400788c */ /* 0x000fc8000bf05270 */
[----:B------:R-:W-:Y:S02]  /*2ca0*/  USEL UR5, URZ, 0x1, UP0 ;  /* 0x00000001ff057887 */ /* 0x000fe40008000000 */
[----:B------:R-:W-:Y:S02]  /*2cb0*/  USEL UR4, UR4, URZ, UP0 ;  /* 0x000000ff04047287 */ /* 0x000fe40008000000 */
[----:B------:R-:W-:Y:S02]  /*2cc0*/  ULOP3.LUT UR6, UR40, UR5, URZ, 0x3c, !UPT ;  /* 0x0000000528067292 */ /* 0x000fe4000f8e3cff */
[----:B------:R-:W-:-:S04]  /*2cd0*/  ULEA UR5, UR4, UR41, 0x3 ;  /* 0x0000002904057291 */ /* 0x000fc8000f8e18ff */
[----:B-1----:R-:W-:-:S04]  /*2ce0*/  MOV R2, UR6 ;  /* 0x0000000600027c02 */ /* 0x002fc80008000f00 */
[----:B------:R-:W-:-:S04]  /*2cf0*/  SHF.L.U32 R2, R2, 0x1f, RZ ;  /* 0x0000001f02027819 */ /* 0x000fc800000006ff */
[----:B------:R-:W1:Y:S02]  /*2d00*/  SYNCS.PHASECHK.TRANS64.TRYWAIT P0, [UR5], R2 ;  /* 0x00000002ff0075a7 */ /* 0x000e640008001105 */
[----:B-1----:R-:W-:Y:S05]  /*2d10*/  @!P0 BRA `(.L_x_35) ;  /* 0x0000006400dc8947 */ /* 0x002fea0003800000 */
.L_x_144:
        /* <DEDUP_REMOVED lines=10> */
.L_x_146:
        /* <DEDUP_REMOVED lines=10> */
.L_x_148:
        /* <DEDUP_REMOVED lines=10> */
.L_x_150:
        /* <DEDUP_REMOVED lines=10> */
.L_x_152:
        /* <DEDUP_REMOVED lines=10> */
.L_x_154:
        /* <DEDUP_REMOVED lines=10> */
.L_x_156:
        /* <DEDUP_REMOVED lines=10> */
.L_x_158:
        /* <DEDUP_REMOVED lines=10> */
.L_x_160:
        /* <DEDUP_REMOVED lines=10> */
.L_x_162:
        /* <DEDUP_REMOVED lines=10> */
.L_x_164:
        /* <DEDUP_REMOVED lines=10> */
.L_x_166:
        /* <DEDUP_REMOVED lines=10> */
.L_x_168:
        /* <DEDUP_REMOVED lines=10> */
.L_x_170:
        /* <DEDUP_REMOVED lines=10> */
.L_x_172:
[----:B------:R-:W-:-:S04]  /*35e0*/  UIADD3 UR4, UPT, UPT, UR4, 0x1, URZ ;  /* 0x0000000104047890 */ /* 0x000fc8000fffe0ff */
[----:B------:R-:W-:-:S04]  /*35f0*/  UISETP.NE.AND UP0, UPT, UR4, 0x11, UPT ;  /* 0x000000110400788c */ /* 0x000fc8000bf05270 */
[----:B------:R-:W-:Y:S02]  /*3600*/  USEL UR5, URZ, 0x1, UP0 ;  /* 0x00000001ff057887 */ /* 0x000fe40008000000 */
[----:B------:R-:W-:Y:S02]  /*3610*/  USEL UR4, UR4, URZ, UP0 ;  /* 0x000000ff04047287 */ /* 0x000fe40008000000 */
[----:B------:R-:W-:Y:S02]  /*3620*/  ULOP3.LUT UR5, UR6, UR5, URZ, 0x3c, !UPT ;  /* 0x0000000506057292 */ /* 0x000fe4000f8e3cff */
[----:B------:R-:W-:-:S04]  /*3630*/  ULEA UR4, UR4, UR41, 0x3 ;  /* 0x0000002904047291 */ /* 0x000fc8000f8e18ff */
[----:B-1----:R-:W-:Y:S02]  /*3640*/  IMAD.U32 R2, RZ, RZ, UR5 ;  /* 0x00000005ff027e24 */ /* 0x002fe4000f8e00ff */
[----:B------:R-:W-:-:S03]  /*3650*/  MOV R0, UR4 ;  /* 0x0000000400007c02 */ /* 0x000fc60008000f00 */
[----:B------:R-:W-:-:S07]  /*3660*/  SHF.L.U32 R2, R2, 0x1f, RZ ;  /* 0x0000001f02027819 */ /* 0x000fce00000006ff */
.L_x_50:
[----:B-1----:R1:W2:Y:S02]  /*3670*/  SYNCS.PHASECHK.TRANS64.TRYWAIT P0, [R0+URZ], R2 ;  /* 0x00000002000075a7 */ /* 0x0022a400080011ff */
[----:B--2---:R-:W-:Y:S05]  /*3680*/  @!P0 NANOSLEEP.SYNCS 0x989680 ;  /* 0x009896800000895d */ /* 0x004fea0003900000 */
[----:B------:R-:W2:Y:S02]  /*3690*/  @!P0 SYNCS.PHASECHK.TRANS64 P0, [R0+URZ], R2 ;  /* 0x00000002000085a7 */ /* 0x000ea400080010ff */
[----:B--2---:R-:W-:Y:S05]  /*36a0*/  @P0 EXIT ;  /* 0x000000000000094d */ /* 0x004fea0003800000 */
[----:B------:R-:W-:Y:S05]  /*36b0*/  BRA `(.L_x_50) ;  /* 0xfffffffc00ec7947 */ /* 0x000fea000383ffff */
.L_x_17:
[----:B------:R-:W2:Y:S02]  /*36c0*/  S2UR UR4, SR_CgaCtaId ;  /* 0x00000000000479c3 */ /* 0x000ea40000008800 */
[----:B--2---:R-:W-:-:S04]  /*36d0*/  UISETP.NE.AND UP0, UPT, UR4, URZ, UPT ;  /* 0x000000ff0400728c */ /* 0x004fc8000bf05270 */
[----:B------:R-:W-:-:S09]  /*36e0*/  UISETP.NE.OR UP0, UPT, UR18, 0x1, UP0 ;  /* 0x000000011200788c */ /* 0x000fd20008705670 */
[----:B------:R-:W-:Y:S05]  /*36f0*/  BRA.U UP0, `(.L_x_51) ;  /* 0x0000000100b47547 */ /* 0x000fea000b800000 */
[----:B------:R-:W2:Y:S01]  /*3700*/  S2UR UR5, SR_CgaCtaId ;  /* 0x00000000000579c3 */ /* 0x000ea20000008800 */
[----:B------:R-:W-:Y:S01]  /*3710*/  UMOV UR4, 0x400 ;  /* 0x0000040000047882 */ /* 0x000fe20000000000 */
[----:B------:R-:W-:Y:S01]  /*3720*/  HFMA2 R3, -RZ, RZ, 0, 5.9604644775390625e-08 ;  /* 0x00000001ff037431 */ /* 0x000fe200000001ff */
[----:B------:R-:W-:Y:S01]  /*3730*/  ISETP.NE.AND P0, PT, R0, RZ, PT ;  /* 0x000000ff0000720c */ /* 0x000fe20003f05270 */
[----:B------:R-:W-:Y:S01]  /*3740*/  IMAD.MOV.U32 R8, RZ, RZ, RZ ;  /* 0x000000ffff087224 */ /* 0x000fe200078e00ff */
[----:B--2---:R-:W-:-:S04]  /*3750*/  ULEA UR4, UR5, UR4, 0x18 ;  /* 0x0000000405047291 */ /* 0x004fc8000f8ec0ff */
[----:B------:R-:W-:Y:S02]  /*3760*/  UIADD3 UR5, UPT, UPT, UR4, 0x168, URZ ;  /* 0x0000016804057890 */ /* 0x000fe4000fffe0ff */
[----:B------:R-:W-:Y:S02]  /*3770*/  UIADD3 UR8, UPT, UPT, UR4, 0x160, URZ ;  /* 0x0000016004087890 */ /* 0x000fe4000fffe0ff */
[----:B------:R-:W-:-:S12]  /*3780*/  UPRMT UR5, URZ, 0x654, UR5 ;  /* 0x00000654ff057896 */ /* 0x000fd80008000005 */
.L_x_54:
[----:B------:R-:W-:Y:S01]  /*3790*/  SHF.L.U32 R6, R3, 0x1f, RZ ;  /* 0x0000001f03067819 */ /* 0x000fe200000006ff */
[----:B------:R-:W-:Y:S02]  /*37a0*/  IMAD.U32 R4, RZ, RZ, UR8 ;  /* 0x00000008ff047e24 */ /* 0x000fe4000f8e00ff */
[----:B------:R-:W-:Y:S01]  /*37b0*/  @!P0 IMAD.MOV.U32 R5, RZ, RZ, 0x10 ;  /* 0x00000010ff058424 */ /* 0x000fe200078e00ff */
[----:B------:R-:W2:Y:S02]  /*37c0*/  SYNCS.PHASECHK.TRANS64.TRYWAIT P1, [UR4+0x168], R6 ;  /* 0x00016806ff0075a7 */ /* 0x000ea40008021104 */
[----:B------:R-:W-:-:S04]  /*37d0*/  PRMT R4, R0, 0x654, R4 ;  /* 0x0000065400047816 */ /* 0x000fc80000000004 */
[----:B------:R-:W-:Y:S01]  /*37e0*/  SEL R2, R4, R2, !P0 ;  /* 0x0000000204027207 */ /* 0x000fe20004000000 */
[----:B--2---:R-:W-:Y:S06]  /*37f0*/  @!P1 BRA `(.L_x_52) ;  /* 0x00000060008c9947 */ /* 0x004fec0003800000 */
.L_x_174:
[----:B------:R-:W-:Y:S01]  /*3800*/  UIADD3 UR6, UPT, UPT, UR4, 0x1a0, URZ ;  /* 0x000001a004067890 */ /* 0x000fe2000fffe0ff */
[----:B------:R3:W-:Y:S01]  /*3810*/  @!P0 SYNCS.ARRIVE.TRANS64.RED RZ, [R2+URZ], R5 ;  /* 0x0000000502ff89a7 */ /* 0x0007e200080004ff */
[----:B------:R-:W-:Y:S01]  /*3820*/  UIADD3 UR7, UPT, UPT, UR4, 0x160, URZ ;  /* 0x0000016004077890 */ /* 0x000fe2000fffe0ff */
[----:B------:R-:W-:-:S08]  /*3830*/  LOP3.LUT R3, R3, 0x1, RZ, 0x3c, !PT ;  /* 0x0000000103037812 */ /* 0x000fd000078e3cff */
[----:B------:R-:W-:Y:S06]  /*3840*/  UGETNEXTWORKID.BROADCAST [UR6], [UR7] ;  /* 0x00000000060073ca */ /* 0x000fec0008000100 */
[----:B---3--:R-:W-:-:S04]  /*3850*/  SHF.L.U32 R5, R8, 0x1f, RZ ;  /* 0x0000001f08057819 */ /* 0x008fc800000006ff */
[----:B------:R-:W3:Y:S02]  /*3860*/  SYNCS.PHASECHK.TRANS64.TRYWAIT P1, [UR4+0x160], R5 ;  /* 0x00016005ff0075a7 */ /* 0x000ee40008021104 */
[----:B---3--:R-:W-:Y:S05]  /*3870*/  @!P1 BRA `(.L_x_53) ;  /* 0x0000006000849947 */ /* 0x008fea0003800000 */
.L_x_176:
[----:B--2---:R-:W2:Y:S01]  /*3880*/  LDS.128 R4, [UR4+0x1a0] ;  /* 0x0001a004ff047984 */ /* 0x004ea20008000c00 */
[----:B------:R-:W-:Y:S01]  /*3890*/  LOP3.LUT R8, R8, 0x1, RZ, 0x3c, !PT ;  /* 0x0000000108087812 */ /* 0x000fe200078e3cff */
[----:B------:R-:W-:Y:S01]  /*38a0*/  @!PT LDS RZ, [RZ] ;  /* 0x00000000fffff984 */ /* 0x000fe20000000800 */
[----:B------:R-:W-:Y:S01]  /*38b0*/  @!PT LDS RZ, [RZ] ;  /* 0x00000000fffff984 */ /* 0x000fe20000000800 */
[----:B------:R-:W-:Y:S01]  /*38c0*/  @!PT LDS RZ, [RZ] ;  /* 0x00000000fffff984 */ /* 0x000fe20000000800 */
[----:B------:R-:W-:Y:S01]  /*38d0*/  @!PT LDS RZ, [RZ] ;  /* 0x00000000fffff984 */ /* 0x000fe20000000800 */
[----:B------:R3:W-:Y:S06]  /*38e0*/  MEMBAR.ALL.CTA ;  /* 0x0000000000007992 */ /* 0x0007ec0000008000 */
[----:B---3--:R-:W3:Y:S02]  /*38f0*/  FENCE.VIEW.ASYNC.S ;  /* 0x00000000000073c6 */ /* 0x008ee40000000000 */
[----:B---3--:R-:W-:Y:S01]  /*3900*/  SYNCS.ARRIVE.TRANS64.RED.A1T0 RZ, [UR5], RZ ;  /* 0x000000ffffff79a7 */ /* 0x008fe20008100405 */
[----:B--2---:R-:W-:-:S13]  /*3910*/  LOP3.LUT P1, RZ, R6, 0x1, RZ, 0xc0, !PT ;  /* 0x0000000106ff7812 */ /* 0x004fda000782c0ff */
[----:B------:R-:W-:Y:S05]  /*3920*/  @P1 BRA `(.L_x_54) ;  /* 0xfffffffc00981947 */ /* 0x000fea000383ffff */
[----:B------:R-:W-:-:S04]  /*3930*/  SHF.L.U32 R0, R3, 0x1f, RZ ;  /* 0x0000001f03007819 */ /* 0x000fc800000006ff */
[----:B------:R-:W2:Y:S02]  /*3940*/  SYNCS.PHASECHK.TRANS64 P0, [UR4+0x168], R0 ;  /* 0x00016800ff0075a7 */ /* 0x000ea40008001004 */
[----:B-12---:R-:W-:Y:S05]  /*3950*/  @P0 EXIT ;  /* 0x000000000000094d */ /* 0x006fea0003800000 */
[----:B------:R-:W-:-:S07]  /*3960*/  MOV R0, UR4 ;  /* 0x0000000400007c02 */ /* 0x000fce0008000f00 */
.L_x_55:
[----:B-1----:R-:W-:-:S04]  /*3970*/  SHF.L.U32 R2, R3, 0x1f, RZ ;  /* 0x0000001f03027819 */ /* 0x002fc800000006ff */
[----:B------:R1:W2:Y:S03]  /*3980*/  SYNCS.PHASECHK.TRANS64.TRYWAIT P0, [R0+URZ+0x168], R2 ;  /* 0x00016802000075a7 */ /* 0x0002a600080011ff */
[----:B--2---:R-:W-:Y:S05]  /*3990*/  @!P0 NANOSLEEP.SYNCS 0x989680 ;  /* 0x009896800000895d */ /* 0x004fea0003900000 */
[----:B------:R-:W2:Y:S02]  /*39a0*/  @!P0 SYNCS.PHASECHK.TRANS64 P0, [R0+URZ+0x168], R2 ;  /* 0x00016802000085a7 */ /* 0x000ea400080010ff */
[----:B--2---:R-:W-:Y:S05]  /*39b0*/  @P0 EXIT ;  /* 0x000000000000094d */ /* 0x004fea0003800000 */
[----:B------:R-:W-:Y:S05]  /*39c0*/  BRA `(.L_x_55) ;  /* 0xfffffffc00e87947 */ /* 0x000fea000383ffff */
.L_x_51:
[----:B------:R-:W-:-:S09]  /*39d0*/  UISETP.NE.AND UP0, UPT, UR18, URZ, UPT ;  /* 0x000000ff1200728c */ /* 0x000fd2000bf05270 */
[----:B------:R-:W-:Y:S05]  /*39e0*/  BRA.U UP0, `(.L_x_56) ;  /* 0x0000000d00487547 */ /* 0x000fea000b800000 */
[----:B------:R-:W2:Y:S01]  /*39f0*/  S2UR UR7, SR_CgaCtaId ;  /* 0x00000000000779c3 */ /* 0x000ea20000008800 */
[----:B------:R-:W-:Y:S01]  /*3a00*/  UMOV UR4, 0x40 ;  /* 0x0000004000047882 */ /* 0x000fe20000000000 */
[----:B------:R-:W-:Y:S01]  /*3a10*/  NOP ;  /* 0x0000000000007918 */ /* 0x000fe20000000000 */
[----:B------:R-:W-:Y:S01]  /*3a20*/  UMOV UR6, 0x400 ;  /* 0x0000040000067882 */ /* 0x000fe20000000000 */
[----:B--2---:R-:W-:Y:S02]  /*3a30*/  ULEA UR5, UR7, UR4, 0x18 ;  /* 0x0000000407057291 */ /* 0x004fe4000f8ec0ff */
[----:B------:R-:W-:-:S07]  /*3a40*/  ULEA UR6, UR7, UR6, 0x18 ;  /* 0x0000000607067291 */ /* 0x000fce000f8ec0ff */
[----:B------:R-:W2:Y:S02]  /*3a50*/  LDS.U8 R0, [UR5+0x1c] ;  /* 0x00001c05ff007984 */ /* 0x000ea40008000000 */
[----:B--2---:R-:W-:-:S13]  /*3a60*/  ISETP.NE.AND P0, PT, R0, RZ, PT ;  /* 0x000000ff0000720c */ /* 0x004fda0003f05270 */
[----:B------:R-:W-:Y:S05]  /*3a70*/  @P0 BRA `(.L_x_57) ;  /* 0x0000000000580947 */ /* 0x000fea0003800000 */
[----:B------:R-:W-:-:S13]  /*3a80*/  ELECT P0, URZ, PT ;  /* 0x0000000000ff782f */ /* 0x000fda0003800000 */
[----:B------:R-:W-:Y:S05]  /*3a90*/  @!P0 BRA `(.L_x_58) ;  /* 0x0000000000608947 */ /* 0x000fea0003800000 */
[----:B------:R-:W-:Y:S01]  /*3aa0*/  UMOV UR4, 0x10 ;  /* 0x0000001000047882 */ /* 0x000fe20000000000 */
[----:B------:R-:W-:Y:S01]  /*3ab0*/  HFMA2 R0, -RZ, RZ, 0, 5.9604644775390625e-08 ;  /* 0x00000001ff007431 */ /* 0x000fe200000001ff */
[----:B------:R-:W-:-:S03]  /*3ac0*/  MOV R2, 0xffff ;  /* 0x0000ffff00027802 */ /* 0x000fc60000000f00 */
[----:B------:R-:W-:Y:S04]  /*3ad0*/  DEPBAR.LE SB2, 0x36 ;  /* 0x0000ad800000791a */ /* 0x000fe80000000000 */
[----:B------:R-:W2:Y:S02]  /*3ae0*/  UTCATOMSWS.FIND_AND_SET.ALIGN UP0, UR4, UR4 ;  /* 0x00000004000475e3 */ /* 0x000ea40008000800 */
[----:B--2---:R-:W-:Y:S01]  /*3af0*/  MOV R3, UR4 ;  /* 0x0000000400037c02 */ /* 0x004fe20008000f00 */
[----:B------:R-:W-:Y:S06]  /*3b00*/  BRA.U UP0, `(.L_x_59) ;  /* 0x0000000100187547 */ /* 0x000fec000b800000 */
.L_x_60:
[----:B------:R-:W-:Y:S05]  /*3b10*/  NANOSLEEP 0x64 ;  /* 0x000000640000795d */ /* 0x000fea0003800000 */
[----:B------:R-:W-:-:S05]  /*3b20*/  UMOV UR4, 0x10 ;  /* 0x0000001000047882 */ /* 0x000fca0000000000 */
[----:B------:R-:W-:Y:S04]  /*3b30*/  DEPBAR.LE SB2, 0x36 ;  /* 0x0000ad800000791a */ /* 0x000fe80000000000 */
[----:B------:R-:W2:Y:S02]  /*3b40*/  UTCATOMSWS.FIND_AND_SET.ALIGN UP0, UR4, UR4 ;  /* 0x00000004000475e3 */ /* 0x000ea40008000800 */
[----:B--2---:R-:W-:Y:S01]  /*3b50*/  MOV R3, UR4 ;  /* 0x0000000400037c02 */ /* 0x004fe20008000f00 */
[----:B------:R-:W-:Y:S05]  /*3b60*/  BRA.U !UP0, `(.L_x_60) ;  /* 0xfffffffd08e87547 */ /* 0x000fea000b83ffff */
.L_x_59:
[-C--:B------:R-:W-:Y:S02]  /*3b70*/  SHF.L.U32 R2, R2, R3.reuse, RZ ;  /* 0x0000000302027219 */ /* 0x080fe400000006ff */
[----:B------:R-:W-:Y:S01]  /*3b80*/  SHF.L.U32 R0, R0, R3, RZ ;  /* 0x0000000300007219 */ /* 0x000fe200000006ff */
[----:B------:R-:W-:Y:S02]  /*3b90*/  IMAD.SHL.U32 R3, R3, 0x20, RZ ;  /* 0x0000002003037824 */ /* 0x000fe400078e00ff */
[----:B------:R2:W-:Y:S04]  /*3ba0*/  ATOMS.OR RZ, [UR5+0x14], R2 ;  /* 0x00001402ffff798c */ /* 0x0005e8000b000005 */
[----:B------:R2:W-:Y:S04]  /*3bb0*/  ATOMS.OR RZ, [UR5+0x18], R0 ;  /* 0x00001800ffff798c */ /* 0x0005e8000b000005 */
[----:B------:R2:W-:Y:S01]  /*3bc0*/  STS [UR6+0x1b0], R3 ;  /* 0x0001b003ff007988 */ /* 0x0005e20008000806 */
[----:B------:R-:W-:Y:S05]  /*3bd0*/  BRA `(.L_x_58) ;  /* 0x0000000000107947 */ /* 0x000fea0003800000 */
.L_x_57:
[----:B------:R-:W-:Y:S02]  /*3be0*/  MOV R0, 0xffffffff ;  /* 0xffffffff00007802 */ /* 0x000fe40000000f00 */
[----:B------:R-:W-:-:S03]  /*3bf0*/  MOV R2, 0x3c20 ;  /* 0x00003c2000027802 */ /* 0x000fc60000000f00 */
[----:B------:R2:W-:Y:S04]  /*3c00*/  STS [UR6+0x1b0], R0 ;  /* 0x0001b000ff007988 */ /* 0x0005e80008000806 */
[----:B-12--5:R-:W-:Y:S05]  /*3c10*/  CALL.REL.NOINC `($__internal_1_$__cuda_sm10x_tcgen05_guardrail_trap_phase_invalid_during_alloc) ;  /* 0x0000006400907944 */ /* 0x026fea0003c00000 */
.L_x_58:
[----:B------:R-:W-:Y:S05]  /*3c20*/  WARPSYNC.ALL ;  /* 0x0000000000007948 */ /* 0x000fea0003800000 */
[----:B------:R-:W3:Y:S01]  /*3c30*/  S2UR UR4, SR_CgaCtaId ;  /* 0x00000000000479c3 */ /* 0x000ee20000008800 */
[----:B------:R-:W-:Y:S01]  /*3c40*/  UMOV UR18, 0x400 ;  /* 0x0000040000127882 */ /* 0x000fe20000000000 */
[----:B------:R-:W-:-:S06]  /*3c50*/  NOP ;  /* 0x0000000000007918 */ /* 0x000fcc0000000000 */
[----:B------:R-:W-:Y:S06]  /*3c60*/  BAR.ARV 0x6, 0xa0 ;  /* 0x0182800000007b1d */ /* 0x000fec0000002000 */
[----:B------:R-:W4:Y:S01]  /*3c70*/  LDCU.64 UR6, c[0x0][0x388] ;  /* 0x00007100ff0677ac */ /* 0x000f220008000a00 */
[----:B------:R-:W-:Y:S01]  /*3c80*/  IMAD.MOV.U32 R8, RZ, RZ, 0x1 ;  /* 0x00000001ff087424 */ /* 0x000fe200078e00ff */
[----:B------:R-:W1:Y:S01]  /*3c90*/  LDCU.64 UR8, c[0x0][0x390] ;  /* 0x00007200ff0877ac */ /* 0x000e620008000a00 */
[----:B------:R-:W-:Y:S01]  /*3ca0*/  UMOV UR21, URZ ;  /* 0x000000ff00157c82 */ /* 0x000fe20008000000 */
[----:B------:R-:W-:Y:S01]  /*3cb0*/  UMOV UR17, URZ ;  /* 0x000000ff00117c82 */ /* 0x000fe20008000000 */
[----:B---3--:R-:W-:Y:S01]  /*3cc0*/  ULEA UR18, UR4, UR18, 0x18 ;  /* 0x0000001204127291 */ /* 0x008fe2000f8ec0ff */
[----:B------:R-:W-:Y:S01]  /*3cd0*/  UMOV UR26, 0x0 ;  /* 0x00000000001a7882 */ /* 0x000fe20000000000 */
[----:B------:R-:W-:Y:S01]  /*3ce0*/  UMOV UR27, 0x4210010 ;  /* 0x04210010001b7882 */ /* 0x000fe20000000000 */
[----:B------:R-:W-:Y:S01]  /*3cf0*/  UMOV UR24, 0x0 ;  /* 0x0000000000187882 */ /* 0x000fe20000000000 */
[----:B------:R-:W-:Y:S01]  /*3d00*/  UMOV UR25, 0x4210010 ;  /* 0x0421001000197882 */ /* 0x000fe20000000000 */
[----:B----4-:R-:W-:-:S04]  /*3d10*/  UIADD3 UR4, UPT, UPT, UR6, 0x1f, URZ ;  /* 0x0000001f06047890 */ /* 0x010fc8000fffe0ff */
[----:B------:R-:W2:Y:S01]  /*3d20*/  LDS R9, [UR18+0x1b0] ;  /* 0x0001b012ff097984 */ /* 0x000ea20008000800 */
[----:B------:R-:W-:Y:S02]  /*3d30*/  UIADD3 UR6, UPT, UPT, UR18, 0x4400, URZ ;  /* 0x0000440012067890 */ /* 0x000fe4000fffe0ff */
[----:B------:R-:W-:Y:S02]  /*3d40*/  USHF.R.S32.HI UR5, URZ, 0x1f, UR4 ;  /* 0x0000001fff057899 */ /* 0x000fe40008011404 */
[----:B------:R-:W-:Y:S02]  /*3d50*/  USHF.R.U32.HI UR6, URZ, 0x4, UR6 ;  /* 0x00000004ff067899 */ /* 0x000fe40008011606 */
[----:B------:R-:W-:Y:S02]  /*3d60*/  ULEA.HI UR4, UR5, UR4, URZ, 0x5 ;  /* 0x0000000405047291 */ /* 0x000fe4000f8f28ff */
[----:B------:R-:W-:Y:S02]  /*3d70*/  UIADD3 UR5, UPT, UPT, UR18, 0x15400, URZ ;  /* 0x0001540012057890 */ /* 0x000fe4000fffe0ff */
[----:B------:R-:W-:-:S02]  /*3d80*/  USHF.R.S32.HI UR4, URZ, 0x5, UR4 ;  /* 0x00000005ff047899 */ /* 0x000fc40008011404 */
[----:B------:R-:W-:Y:S02]  /*3d90*/  USHF.R.U32.HI UR5, URZ, 0x4, UR5 ;  /* 0x00000004ff057899 */ /* 0x000fe40008011605 */
[----:B------:R-:W-:Y:S02]  /*3da0*/  UIMAD UR4, UR4, UR7, URZ ;  /* 0x00000007040472a4 */ /* 0x000fe4000f8e02ff */
[----:B------:R-:W-:Y:S02]  /*3db0*/  ULOP3.LUT UR6, UR6, 0x3fff, URZ, 0xc0, !UPT ;  /* 0x00003fff06067892 */ /* 0x000fe4000f8ec0ff */
[----:B-1----:R-:W-:Y:S02]  /*3dc0*/  UIMAD UR4, UR4, UR8, URZ ;  /* 0x00000008040472a4 */ /* 0x002fe4000f8e02ff */
[----:B------:R-:W-:Y:S02]  /*3dd0*/  ULOP3.LUT UR5, UR5, 0x3fff, URZ, 0xc0, !UPT ;  /* 0x00003fff05057892 */ /* 0x000fe4000f8ec0ff */
[----:B------:R-:W-:-:S02]  /*3de0*/  UIMAD UR7, UR4, UR9, URZ ;  /* 0x00000009040772a4 */ /* 0x000fc4000f8e02ff */
[----:B------:R-:W-:Y:S02]  /*3df0*/  UIADD3 UR4, UPT, UPT, UR18, 0x168, URZ ;  /* 0x0000016812047890 */ /* 0x000fe4000fffe0ff */
[----:B------:R-:W-:Y:S02]  /*3e00*/  ULOP3.LUT UR19, UR6, 0x10000, URZ, 0xfc, !UPT ;  /* 0x0001000006137892 */ /* 0x000fe4000f8efcff */
[----:B------:R-:W-:Y:S02]  /*3e10*/  UPRMT UR23, URZ, 0x654, UR4 ;  /* 0x00000654ff177896 */ /* 0x000fe40008000004 */
[----:B------:R-:W-:Y:S02]  /*3e20*/  ULOP3.LUT UR20, UR5, 0x1000000, URZ, 0xfc, !UPT ;  /* 0x0100000005147892 */ /* 0x000fe4000f8efcff */
[----:B------:R-:W-:Y:S02]  /*3e30*/  UIADD3 UR28, UPT, UPT, UR7, -0x1, URZ ;  /* 0xffffffff071c7890 */ /* 0x000fe4000fffe0ff */
[----:B------:R-:W-:Y:S01]  /*3e40*/  UISETP.GE.AND UP3, UPT, UR7, 0x1, UPT ;  /* 0x000000010700788c */ /* 0x000fe2000bf66270 */
[C---:B--2---:R-:W-:Y:S01]  /*3e50*/  VIADD R3, R9.reuse, 0x80 ;  /* 0x0000008009037836 */ /* 0x044fe20000000000 */
[----:B------:R-:W-:-:S04]  /*3e60*/  LOP3.LUT R2, R9, 0xffff, RZ, 0xc0, !PT ;  /* 0x0000ffff09027812 */ /* 0x000fc800078ec0ff */
[----:B------:R-:W-:-:S05]  /*3e70*/  LOP3.LUT R3, R3, 0xffff, RZ, 0xc0, !PT ;  /* 0x0000ffff03037812 */ /* 0x000fca00078ec0ff */
[----:B------:R1:W-:Y:S02]  /*3e80*/  STL.64 [R1], R2 ;  /* 0x0000000201007387 */ /* 0x0003e40000100a00 */
[----:B-1----:R-:W-:-:S07]  /*3e90*/  CS2R R2, SRZ ;  /* 0x0000000000027805 */ /* 0x002fce000001ff00 */
.L_x_67:
[----:B-1----:R-:W-:-:S04]  /*3ea0*/  SHF.L.U32 R4, R3, 0x1f, RZ ;  /* 0x0000001f03047819 */ /* 0x002fc800000006ff */
[----:B------:R-:W1:Y:S02]  /*3eb0*/  SYNCS.PHASECHK.TRANS64.TRYWAIT P0, [UR18+0x160], R4 ;  /* 0x00016004ff0075a7 */ /* 0x000e640008001112 */
[----:B-12-4-:R-:W-:Y:S05]  /*3ec0*/  @!P0 BRA `(.L_x_61) ;  /* 0x0000005c00088947 */ /* 0x016fea0003800000 */
.L_x_178:
[----:B-1----:R-:W1:Y:S01]  /*3ed0*/  LDS.128 R4, [UR18+0x1a0] ;  /* 0x0001a012ff047984 */ /* 0x002e620008000c00 */
[----:B------:R-:W-:Y:S01]  /*3ee0*/  ULEA UR22, UR21, UR18, 0x3 ;  /* 0x0000001215167291 */ /* 0x000fe2000f8e18ff */
[----:B------:R-:W-:Y:S01]  /*3ef0*/  SHF.L.U32 R0, R8, 0x1f, RZ ;  /* 0x0000001f08007819 */ /* 0x000fe200000006ff */
[----:B------:R-:W-:Y:S01]  /*3f00*/  @!PT LDS RZ, [RZ] ;  /* 0x00000000fffff984 */ /* 0x000fe20000000800 */
[----:B------:R-:W-:Y:S01]  /*3f10*/  @!PT LDS RZ, [RZ] ;  /* 0x00000000fffff984 */ /* 0x000fe20000000800 */
[----:B------:R-:W-:Y:S01]  /*3f20*/  @!PT LDS RZ, [RZ] ;  /* 0x00000000fffff984 */ /* 0x000fe20000000800 */
[----:B------:R-:W-:Y:S01]  /*3f30*/  @!PT LDS RZ, [RZ] ;  /* 0x00000000fffff984 */ /* 0x000fe20000000800 */
[----:B------:R2:W-:Y:S06]  /*3f40*/  MEMBAR.ALL.CTA ;  /* 0x0000000000007992 */ /* 0x0005ec0000008000 */
[----:B--2---:R-:W2:Y:S02]  /*3f50*/  FENCE.VIEW.ASYNC.S ;  /* 0x00000000000073c6 */ /* 0x004ea40000000000 */
[----:B--2---:R-:W-:Y:S01]  /*3f60*/  SYNCS.ARRIVE.TRANS64.RED.A1T0 RZ, [UR23], RZ ;  /* 0x000000ffffff79a7 */ /* 0x004fe20008100417 */
[----:B------:R-:W2:Y:S01]  /*3f70*/  SYNCS.PHASECHK.TRANS64.TRYWAIT P0, [UR22+0x180], R0 ;  /* 0x00018000ff0075a7 */ /* 0x000ea20008001116 */
[----:B-1----:R-:W-:Y:S01]  /*3f80*/  LOP3.LUT P2, RZ, R6, 0x1, RZ, 0xc0, !PT ;  /* 0x0000000106ff7812 */ /* 0x002fe2000784c0ff */
[----:B--2---:R-:W-:-:S12]  /*3f90*/  @!P0 BRA `(.L_x_62) ;  /* 0x0000005800ec8947 */ /* 0x004fd80003800000 */
.L_x_180:
[----:B------:R-:W-:Y:S05]  /*3fa0*/  BRA.U !UP3, `(.L_x_63) ;  /* 0x000000010bc87547 */ /* 0x000fea000b800000 */
[----:B-1----:R-:W-:Y:S01]  /*3fb0*/  IMAD.U32 R0, RZ, RZ, UR21 ;  /* 0x00000015ff007e24 */ /* 0x002fe2000f8e00ff */
[----:B------:R-:W-:-:S04]  /*3fc0*/  ULEA UR4, UR17, UR18, 0x3 ;  /* 0x0000001211047291 */ /* 0x000fc8000f8e18ff */
[----:B------:R-:W-:-:S05]  /*3fd0*/  LEA R0, R0, R1, 0x2 ;  /* 0x0000000100007211 */ /* 0x000fca00078e10ff */
[----:B------:R1:W5:Y:S01]  /*3fe0*/  LDL R4, [R0] ;  /* 0x0000000000047983 */ /* 0x0003620000100800 */
[----:B------:R-:W-:Y:S01]  /*3ff0*/  UPLOP3.LUT UP2, UPT, UPT, UPT, UPT, 0x40, 0x4 ;  /* 0x000000000004789c */ /* 0x000fe20003f4e870 */
[----:B------:R-:W-:Y:S01]  /*4000*/  UMOV UR15, UR28 ;  /* 0x0000001c000f7c82 */ /* 0x000fe20008000000 */
[----:B------:R-:W-:Y:S01]  /*4010*/  UMOV UR8, UR17 ;  /* 0x0000001100087c82 */ /* 0x000fe20008000000 */
[----:B-1----:R-:W-:-:S04]  /*4020*/  SHF.L.U32 R0, R2, 0x1f, RZ ;  /* 0x0000001f02007819 */ /* 0x002fc800000006ff */
[----:B------:R1:W2:Y:S04]  /*4030*/  SYNCS.PHASECHK.TRANS64.TRYWAIT P1, [UR4], R0 ;  /* 0x00000000ff0075a7 */ /* 0x0002a80008021104 */
.L_x_66:
[----:B------:R-:W-:Y:S01]  /*4040*/  ULEA UR16, UR8, UR18, 0x3 ;  /* 0x0000001208107291 */ /* 0x000fe2000f8e18ff */
[----:B--234-:R-:W-:Y:S11]  /*4050*/  @P1 BRA `(.L_x_64) ;  /* 0x00000000000c1947 */ /* 0x01cff60003800000 */
[----:B------:R-:W-:Y:S04]  /*4060*/  SHF.L.U32 R5, R2, 0x1f, RZ ;  /* 0x0000001f02057819 */ /* 0x000fe800000006ff */
[----:B------:R-:W2:Y:S02]  /*4070*/  SYNCS.PHASECHK.TRANS64.TRYWAIT P0, [UR16], R5 ;  /* 0x00000005ff0075a7 */ /* 0x000ea40008001110 */
[----:B--2---:R-:W-:Y:S05]  /*4080*/  @!P0 BRA `(.L_x_65) ;  /* 0x0000005800c88947 */ /* 0x004fea0003800000 */
.L_x_64:
[----:B------:R-:W-:Y:S01]  /*4090*/  UISETP.NE.AND UP0, UPT, UR15, URZ, UPT ;  /* 0x000000ff0f00728c */ /* 0x000fe2000bf05270 */
[----:B------:R-:W-:Y:S01]  /*40a0*/  PLOP3.LUT P1, PT, PT, PT, PT, 0x80, 0x8 ;  /* 0x000000000008781c */ /* 0x000fe20003f2f070 */
[----:B------:R-:W-:Y:S02]  /*40b0*/  UIADD3 UR4, UPT, UPT, UR8, 0x1, URZ ;  /* 0x0000000108047890 */ /* 0x000fe4000fffe0ff */
[----:B------:R-:W-:Y:S02]  /*40c0*/  ULEA UR10, UR8, UR20, 0x9 ;  /* 0x00000014080a7291 */ /* 0x000fe4000f8e48ff */
[----:B------:R-:W-:Y:S01]  /*40d0*/  UISETP.NE.AND UP1, UPT, UR4, 0x11, UPT ;  /* 0x000000110400788c */ /* 0x000fe2000bf25270 */
[----:B------:R-:W-:Y:S01]  /*40e0*/  PLOP3.LUT P0, PT, PT, PT, UP0, 0x80, 0x8 ;  /* 0x000000000008781c */ /* 0x000fe20003f0f008 */
[----:B------:R-:W-:Y:S02]  /*40f0*/  ULEA UR8, UR8, UR19, 0x8 ;  /* 0x0000001308087291 */ /* 0x000fe4000f8e40ff */
[----:B------:R-:W-:Y:S02]  /*4100*/  USEL UR5, URZ, 0x1, UP1 ;  /* 0x00000001ff057887 */ /* 0x000fe40008800000 */
[----:B------:R-:W-:Y:S02]  /*4110*/  USEL UR17, UR4, URZ, UP1 ;  /* 0x000000ff04117287 */ /* 0x000fe40008800000 */
[----:B------:R-:W-:Y:S02]  /*4120*/  UIADD3 UR12, UPT, UPT, UR10, 0x80, URZ ;  /* 0x000000800a0c7890 */ /* 0x000fe4000fffe0ff */
[----:B------:R-:W-:Y:S01]  /*4130*/  @UP0 ULEA UR4, UR17, UR18, 0x3 ;  /* 0x0000001211040291 */ /* 0x000fe2000f8e18ff */
[----:B------:R-:W-:Y:S01]  /*4140*/  LOP3.LUT R2, R2, UR5, RZ, 0x3c, !PT ;  /* 0x0000000502027c12 */ /* 0x000fe2000f8e3cff */
[----:B------:R-:W-:Y:S02]  /*4150*/  UIADD3 UR6, UPT, UPT, UR8, 0x2, URZ ;  /* 0x0000000208067890 */ /* 0x000fe4000fffe0ff */
[----:B------:R-:W-:Y:S01]  /*4160*/  UIADD3 UR5, UPT, UPT, UR16, 0x88, URZ ;  /* 0x0000008810057890 */ /* 0x000fe2000fffe0ff */
[----:B-1----:R-:W-:Y:S01]  /*4170*/  @P0 SHF.L.U32 R0, R2, 0x1f, RZ ;  /* 0x0000001f02000819 */ /* 0x002fe200000006ff */
[----:B------:R-:W-:Y:S01]  /*4180*/  UMOV UR11, 0x40004040 ;  /* 0x40004040000b7882 */ /* 0x000fe20000000000 */
[----:B------:R-:W-:Y:S01]  /*4190*/  UMOV UR9, 0x80004020 ;  /* 0x8000402000097882 */ /* 0x000fe20000000000 */
[----:B------:R-:W-:Y:S01]  /*41a0*/  UMOV UR13, 0x40004040 ;  /* 0x40004040000d7882 */ /* 0x000fe20000000000 */
[----:B------:R3:W4:Y:S01]  /*41b0*/  @P0 SYNCS.PHASECHK.TRANS64.TRYWAIT P1, [UR4], R0 ;  /* 0x00000000ff0005a7 */ /* 0x0007220008021104 */
[----:B------:R-:W-:Y:S11]  /*41c0*/  ELECT P0, URZ, PT ;  /* 0x0000000000ff782f */ /* 0x000ff60003800000 */
[----:B------:R-:W-:Y:S02]  /*41d0*/  @!UPT UIADD3 URZ, UPT, UPT, URZ, URZ, URZ ;  /* 0x000000fffffff290 */ /* 0x000fe4000fffe0ff */
[C---:B-----5:R-:W-:Y:S02]  /*41e0*/  @P0 R2UR.BROADCAST UR4, R4.reuse ;  /* 0x00000000040402ca */ /* 0x060fe400008e0000 */
[----:B------:R-:W-:Y:S11]  /*41f0*/  ELECT P0, URZ, PT ;  /* 0x0000000000ff782f */ /* 0x000ff60003800000 */
[----:B------:R-:W-:Y:S02]  /*4200*/  @!UPT UIADD3 URZ, UPT, UPT, URZ, URZ, URZ ;  /* 0x000000fffffff290 */ /* 0x000fe4000fffe0ff */
[----:B------:R-:W-:Y:S01]  /*4210*/  @P0 R2UR.BROADCAST UR14, R4 ;  /* 0x00000000040e02ca */ /* 0x000fe200008e0000 */
[----:B------:R-:W-:Y:S01]  /*4220*/  UMOV UR7, 0x80004020 ;  /* 0x8000402000077882 */ /* 0x000fe20000000000 */
[----:B------:R1:W-:Y:S01]  /*4230*/  UTCHMMA gdesc[UR8], gdesc[UR10], tmem[UR4], tmem[UR26], idesc[UR27], UP2 ;  /* 0x00ff1a0a080075ea */ /* 0x0003e20009000004 */
[----:B------:R-:W-:Y:S10]  /*4240*/  UPLOP3.LUT UP2, UPT, UPT, UPT, UPT, 0x80, 0x8 ;  /* 0x000000000008789c */ /* 0x000ff40003f4f070 */
[----:B------:R3:W-:Y:S01]  /*4250*/  UTCHMMA gdesc[UR6], gdesc[UR12], tmem[UR14], tmem[UR24], idesc[UR25], UPT ;  /* 0x00ff180c060075ea */ /* 0x0007e2000b80000e */
[----:B------:R3:W-:Y:S01]  /*4260*/  UTCBAR [UR5], URZ ;  /* 0x000000ff050073e9 */ /* 0x0007e200080000ff */
[----:B-1----:R-:W-:Y:S02]  /*4270*/  UIADD3 UR4, UPT, UPT, UR15, 0x1, URZ ;  /* 0x000000010f047890 */ /* 0x002fe4000fffe0ff */
[----:B------:R-:W-:Y:S02]  /*4280*/  UIADD3 UR9, UPT, UPT, UR15, -0x1, URZ ;  /* 0xffffffff0f097890 */ /* 0x000fe4000fffe0ff */
[----:B------:R-:W-:Y:S01]  /*4290*/  UISETP.GT.U32.AND UP0, UPT, UR4, 0x1, UPT ;  /* 0x000000010400788c */ /* 0x000fe2000bf04070 */
[----:B------:R-:W-:Y:S04]  /*42a0*/  UMOV UR8, UR17 ;  /* 0x0000001100087c82 */ /* 0x000fe80008000000 */
[----:B------:R-:W-:Y:S04]  /*42b0*/  UMOV UR15, UR9 ;  /* 0x00000009000f7c82 */ /* 0x000fe80008000000 */
[----:B------:R-:W-:Y:S05]  /*42c0*/  BRA.U UP0, `(.L_x_66) ;  /* 0xfffffffd005c7547 */ /* 0x000fea000b83ffff */
.L_x_63:
[----:B------:R-:W-:Y:S01]  /*42d0*/  UIADD3 UR4, UPT, UPT, UR21, 0x1, URZ ;  /* 0x0000000115047890 */ /* 0x000fe2000fffe0ff */
[----:B------:R-:W-:Y:S01]  /*42e0*/  LOP3.LUT R3, R3, 0x1, RZ, 0x3c, !PT ;  /* 0x0000000103037812 */ /* 0x000fe200078e3cff */
[----:B---3--:R-:W-:Y:S02]  /*42f0*/  UIADD3 UR5, UPT, UPT, UR22, 0x170, URZ ;  /* 0x0000017016057890 */ /* 0x008fe4000fffe0ff */
[----:B------:R-:W-:-:S04]  /*4300*/  UISETP.NE.AND UP0, UPT, UR4, 0x2, UPT ;  /* 0x000000020400788c */ /* 0x000fc8000bf05270 */
[----:B------:R-:W-:Y:S02]  /*4310*/  USEL UR6, URZ, 0x1, UP0 ;  /* 0x00000001ff067887 */ /* 0x000fe40008000000 */
[----:B------:R-:W-:Y:S01]  /*4320*/  USEL UR21, UR4, URZ, UP0 ;  /* 0x000000ff04157287 */ /* 0x000fe20008000000 */
[----:B------:R2:W-:Y:S03]  /*4330*/  UTCBAR [UR5], URZ ;  /* 0x000000ff050073e9 */ /* 0x0005e600080000ff */
[----:B------:R-:W-:Y:S01]  /*4340*/  LOP3.LUT R8, R8, UR6, RZ, 0x3c, !PT ;  /* 0x0000000608087c12 */ /* 0x000fe2000f8e3cff */
[----:B------:R-:W-:Y:S07]  /*4350*/  @P2 BRA `(.L_x_67) ;  /* 0xfffffff800d02947 */ /* 0x000fee000383ffff */
[----:B------:R-:W3:Y:S01]  /*4360*/  S2UR UR6, SR_CgaCtaId ;  /* 0x00000000000679c3 */ /* 0x000ee20000008800 */
[----:B------:R-:W-:Y:S01]  /*4370*/  ELECT P0, URZ, PT ;  /* 0x0000000000ff782f */ /* 0x000fe20003800000 */
[----:B-1----:R-:W-:Y:S01]  /*4380*/  IMAD.MOV.U32 R0, RZ, RZ, 0x1 ;  /* 0x00000001ff007424 */ /* 0x002fe200078e00ff */
[----:B------:R-:W-:Y:S01]  /*4390*/  UIADD3 UR18, UPT, UPT, UR18, 0x180, URZ ;  /* 0x0000018012127890 */ /* 0x000fe2000fffe0ff */
[----:B------:R-:W-:Y:S01]  /*43a0*/  SHF.L.U32 R2, R8, 0x1f, RZ ;  /* 0x0000001f08027819 */ /* 0x000fe200000006ff */
[----:B------:R-:W-:-:S03]  /*43b0*/  UMOV UR4, 0x40 ;  /* 0x0000004000047882 */ /* 0x000fc60000000000 */
[----:B------:R-:W-:Y:S01]  /*43c0*/  UVIRTCOUNT.DEALLOC.SMPOOL 0x80 ;  /* 0x000000800000784c */ /* 0x000fe20000000000 */
[----:B---3--:R-:W-:Y:S02]  /*43d0*/  ULEA UR6, UR6, UR4, 0x18 ;  /* 0x0000000406067291 */ /* 0x008fe4000f8ec0ff */
[----:B------:R-:W-:-:S07]  /*43e0*/  ULEA UR4, UR21, UR18, 0x3 ;  /* 0x0000001215047291 */ /* 0x000fce000f8e18ff */
[----:B------:R1:W-:Y:S02]  /*43f0*/  @P0 STS.U8 [UR6+0x1c], R0 ;  /* 0x00001c00ff000988 */ /* 0x0003e40008000006 */
[----:B------:R-:W3:Y:S02]  /*4400*/  SYNCS.PHASECHK.TRANS64.TRYWAIT P0, [UR4], R2 ;  /* 0x00000002ff0075a7 */ /* 0x000ee40008001104 */
[----:B-1-3--:R-:W-:Y:S05]  /*4410*/  @!P0 BRA `(.L_x_68) ;  /* 0x0000005400fc8947 */ /* 0x00afea0003800000 */
.L_x_183:
[----:B------:R-:W-:-:S04]  /*4420*/  UIADD3 UR4, UPT, UPT, UR21, 0x1, URZ ;  /* 0x0000000115047890 */ /* 0x000fc8000fffe0ff */
[----:B------:R-:W-:-:S04]  /*4430*/  UISETP.NE.AND UP0, UPT, UR4, 0x2, UPT ;  /* 0x000000020400788c */ /* 0x000fc8000bf05270 */
[----:B--2---:R-:W-:Y:S02]  /*4440*/  USEL UR5, URZ, 0x1, UP0 ;  /* 0x00000001ff057887 */ /* 0x004fe40008000000 */
[----:B------:R-:W-:-:S04]  /*4450*/  USEL UR4, UR4, URZ, UP0 ;  /* 0x000000ff04047287 */ /* 0x000fc80008000000 */
[----:B------:R-:W-:Y:S01]  /*4460*/  ULEA UR4, UR4, UR18, 0x3 ;  /* 0x0000001204047291 */ /* 0x000fe2000f8e18ff */
[----:B-1----:R-:W-:-:S04]  /*4470*/  LOP3.LUT R2, R8, UR5, RZ, 0x3c, !PT ;  /* 0x0000000508027c12 */ /* 0x002fc8000f8e3cff */
[----:B------:R-:W-:-:S04]  /*4480*/  SHF.L.U32 R2, R2, 0x1f, RZ ;  /* 0x0000001f02027819 */ /* 0x000fc800000006ff */
[----:B------:R-:W1:Y:S02]  /*4490*/  SYNCS.PHASECHK.TRANS64.TRYWAIT P0, [UR4], R2 ;  /* 0x00000002ff0075a7 */ /* 0x000e640008001104 */
[----:B-1----:R-:W-:Y:S05]  /*44a0*/  @!P0 BRA `(.L_x_69) ;  /* 0x0000005400f08947 */ /* 0x002fea0003800000 */
.L_x_185:
[----:B------:R-:W-:Y:S01]  /*44b0*/  NOP ;  /* 0x0000000000007918 */ /* 0x000fe20000000000 */
[----:B-1----:R-:W1:Y:S01]  /*44c0*/  LDS R0, [UR6+0x14] ;  /* 0x00001406ff007984 */ /* 0x002e620008000800 */
[----:B------:R-:W-:Y:S01]  /*44d0*/  LOP3.LUT R3, R9, 0xffff, RZ, 0xc0, !PT ;  /* 0x0000ffff09037812 */ /* 0x000fe200078ec0ff */
[----:B------:R-:W-:-:S03]  /*44e0*/  IMAD.MOV.U32 R2, RZ, RZ, 0xffff ;  /* 0x0000ffffff027424 */ /* 0x000fc600078e00ff */
[----:B------:R-:W-:-:S04]  /*44f0*/  SHF.R.U32.HI R3, RZ, 0x5, R3 ;  /* 0x00000005ff037819 */ /* 0x000fc80000011603 */
[----:B------:R-:W-:-:S04]  /*4500*/  SHF.L.U32 R2, R2, R3, RZ ;  /* 0x0000000302027219 */ /* 0x000fc800000006ff */
[----:B-1----:R-:W-:-:S04]  /*4510*/  LOP3.LUT R0, R0, R2, RZ, 0xc0, !PT ;  /* 0x0000000200007212 */ /* 0x002fc800078ec0ff */
[----:B------:R-:W-:Y:S01]  /*4520*/  ISETP.NE.AND P0, PT, R0, R2, PT ;  /* 0x000000020000720c */ /* 0x000fe20003f05270 */
[----:B------:R-:W-:-:S05]  /*4530*/  IMAD.MOV.U32 R0, RZ, RZ, 0x1 ;  /* 0x00000001ff007424 */ /* 0x000fca00078e00ff */
[----:B------:R-:W-:-:S07]  /*4540*/  SHF.L.U32 R0, R0, R3, RZ ;  /* 0x0000000300007219 */ /* 0x000fce00000006ff */
[----:B------:R-:W-:Y:S05]  /*4550*/  @P0 BRA `(.L_x_70) ;  /* 0x00000000005c0947 */ /* 0x000fea0003800000 */
[----:B------:R-:W1:Y:S02]  /*4560*/  LDS R3, [UR6+0x18] ;  /* 0x00001806ff037984 */ /* 0x000e640008000800 */
[----:B-1----:R-:W-:-:S04]  /*4570*/  LOP3.LUT R3, R3, R0, RZ, 0xc0, !PT ;  /* 0x0000000003037212 */ /* 0x002fc800078ec0ff */
[----:B------:R-:W-:-:S13]  /*4580*/  ISETP.NE.AND P0, PT, R3, R0, PT ;  /* 0x000000000300720c */ /* 0x000fda0003f05270 */
[----:B------:R-:W-:Y:S05]  /*4590*/  @P0 BRA `(.L_x_71) ;  /* 0x0000000000400947 */ /* 0x000fea0003800000 */
[----:B------:R-:W-:Y:S01]  /*45a0*/  R2UR UR4, R2 ;  /* 0x00000000020472ca */ /* 0x000fe200000e0000 */
[----:B------:R-:W1:Y:S01]  /*45b0*/  S2R R3, SR_LANEID ;  /* 0x0000000000037919 */ /* 0x000e620000000000 */
[----:B------:R-:W-:-:S04]  /*45c0*/  LOP3.LUT R0, RZ, R0, RZ, 0x33, !PT ;  /* 0x00000000ff007212 */ /* 0x000fc800078e33ff */
[----:B------:R-:W2:Y:S07]  /*45d0*/  REDUX UR7, R0 ;  /* 0x00000000000773c4 */ /* 0x000eae0000000000 */
[----:B------:R-:W-:-:S03]  /*45e0*/  ULOP3.LUT UR5, URZ, UR4, URZ, 0x33, !UPT ;  /* 0x00000004ff057292 */ /* 0x000fc6000f8e33ff */
[----:B------:R-:W-:Y:S02]  /*45f0*/  VOTEU.ANY UR4, UPT, PT ;  /* 0x0000000000047886 */ /* 0x000fe400038e0100 */
[----:B------:R-:W-:Y:S01]  /*4600*/  UFLO.U32 UR4, UR4 ;  /* 0x00000004000472bd */ /* 0x000fe200080e0000 */
[----:B------:R-:W-:-:S04]  /*4610*/  IMAD.U32 R2, RZ, RZ, UR5 ;  /* 0x00000005ff027e24 */ /* 0x000fc8000f8e00ff */
[----:B------:R-:W3:Y:S02]  /*4620*/  REDUX UR8, R2 ;  /* 0x00000000020873c4 */ /* 0x000ee40000000000 */
[----:B------:R1:W-:Y:S01]  /*4630*/  UTCATOMSWS.AND URZ, UR5 ;  /* 0x0000000500ff79e3 */ /* 0x0003e20008000000 */
[----:B--2---:R-:W-:Y:S01]  /*4640*/  IMAD.U32 R0, RZ, RZ, UR7 ;  /* 0x00000007ff007e24 */ /* 0x004fe2000f8e00ff */
[----:B-1----:R-:W-:Y:S01]  /*4650*/  ISETP.EQ.U32.AND P0, PT, R3, UR4, PT ;  /* 0x0000000403007c0c */ /* 0x002fe2000bf02070 */
[----:B---3--:R-:W-:-:S12]  /*4660*/  IMAD.U32 R2, RZ, RZ, UR8 ;  /* 0x00000008ff027e24 */ /* 0x008fd8000f8e00ff */
[----:B------:R1:W-:Y:S04]  /*4670*/  @P0 ATOMS.AND RZ, [UR6+0x14], R2 ;  /* 0x00001402ffff098c */ /* 0x0003e8000a800006 */
[----:B------:R1:W-:Y:S01]  /*4680*/  @P0 ATOMS.AND RZ, [UR6+0x18], R0 ;  /* 0x00001800ffff098c */ /* 0x0003e2000a800006 */
[----:B------:R-:W-:Y:S05]  /*4690*/  BRA `(.L_x_72) ;  /* 0x0000000000147947 */ /* 0x000fea0003800000 */
.L_x_71:
[----:B------:R-:W-:Y:S02]  /*46a0*/  MOV R2, 0x46c0 ;  /* 0x000046c000027802 */ /* 0x000fe40000000f00 */
[----:B----45:R-:W-:Y:S05]  /*46b0*/  CALL.REL.NOINC `($__internal_0_$__cuda_sm10x_tcgen05_guardrail_trap_col_being_dealloced_not_returned_by_alloc) ;  /* 0x0000005800dc7944 */ /* 0x030fea0003c00000 */
[----:B------:R-:W-:Y:S05]  /*46c0*/  BRA `(.L_x_72) ;  /* 0x0000000000087947 */ /* 0x000fea0003800000 */
.L_x_70:
[----:B------:R-:W-:Y:S02]  /*46d0*/  MOV R2, 0x46f0 ;  /* 0x000046f000027802 */ /* 0x000fe40000000f00 */
[----:B----45:R-:W-:Y:S05]  /*46e0*/  CALL.REL.NOINC `($__internal_2_$__cuda_sm10x_tcgen05_guardrail_trap_unallocated_columns_being_dealloced) ;  /* 0x0000005800e87944 */ /* 0x030fea0003c00000 */
.L_x_72:
[----:B------:R-:W-:Y:S01]  /*46f0*/  NOP ;  /* 0x0000000000007918 */ /* 0x000fe20000000000 */
[----:B------:R-:W-:Y:S05]  /*4700*/  EXIT ;  /* 0x000000000000794d */ /* 0x000fea0003800000 */
.L_x_56:
[----:B------:R-:W-:-:S09]  /*4710*/  UISETP.NE.OR UP0, UPT, UR18, 0x3, !UP3 ;  /* 0x000000031200788c */ /* 0x000fd2000df05670 */
[----:B------:R-:W-:Y:S05]  /*4720*/  BRA.U UP0, `(.L_x_73) ;  /* 0x0000001100e47547 */ /* 0x000fea000b800000 */
[----:B------:R-:W2:Y:S01]  /*4730*/  LDCU.64 UR4, c[0x0][0x988] ;  /* 0x00013100ff0477ac */ /* 0x000ea20008000a00 */
[----:B------:R-:W3:Y:S01]  /*4740*/  S2UR UR10, SR_CgaCtaId ;  /* 0x00000000000a79c3 */ /* 0x000ee20000008800 */
[----:B------:R-:W-:Y:S01]  /*4750*/  R2UR UR46, R44 ;  /* 0x000000002c2e72ca */ /* 0x000fe200000e0000 */
[----:B------:R-:W-:Y:S01]  /*4760*/  HFMA2 R9, -RZ, RZ, 0, 0 ;  /* 0x00000000ff097431 */ /* 0x000fe200000001ff */
[----:B------:R-:W4:Y:S01]  /*4770*/  LDCU UR44, c[0x0][0x370] ;  /* 0x00006e00ff2c77ac */ /* 0x000f220008000800 */
[----:B------:R-:W-:Y:S01]  /*4780*/  R2UR UR45, R45 ;  /* 0x000000002d2d72ca */ /* 0x000fe200000e0000 */
[----:B------:R-:W-:Y:S01]  /*4790*/  IMAD.MOV.U32 R10, RZ, RZ, 0x1 ;  /* 0x00000001ff0a7424 */ /* 0x000fe200078e00ff */
[----:B------:R-:W4:Y:S02]  /*47a0*/  LDCU.128 UR28, c[0x0][0xc10] ;  /* 0x00018200ff1c77ac */ /* 0x000f240008000c00 */
[----:B------:R-:W1:Y:S01]  /*47b0*/  LDC.64 R12, c[0x0][0x348] ;  /* 0x0000d200ff0c7b82 */ /* 0x000e620000000a00 */
[----:B------:R-:W-:Y:S01]  /*47c0*/  IMAD.MOV.U32 R3, RZ, RZ, 0x1000 ;  /* 0x00001000ff037424 */ /* 0x000fe200078e00ff */
[----:B------:R-:W3:Y:S01]  /*47d0*/  LDCU UR38, c[0x0][0x374] ;  /* 0x00006e80ff2677ac */ /* 0x000ee20008000800 */
[----:B------:R-:W3:Y:S01]  /*47e0*/  LDCU.64 UR26, c[0x0][0x990] ;  /* 0x00013200ff1a77ac */ /* 0x000ee20008000a00 */
[----:B------:R-:W1:Y:S01]  /*47f0*/  LDCU UR17, c[0x0][0xc0c] ;  /* 0x00018180ff1177ac */ /* 0x000e620008000800 */
[----:B--2---:R-:W-:Y:S01]  /*4800*/  UISETP.NE.U32.AND UP0, UPT, UR4, URZ, UPT ;  /* 0x000000ff0400728c */ /* 0x004fe2000bf05070 */
[----:B------:R-:W2:Y:S01]  /*4810*/  LDCU.128 UR32, c[0x0][0xa80] ;  /* 0x00015000ff2077ac */ /* 0x000ea20008000c00 */
[----:B------:R-:W2:Y:S01]  /*4820*/  LDCU UR57, c[0x0][0xc20] ;  /* 0x00018400ff3977ac */ /* 0x000ea20008000800 */
[----:B------:R-:W2:Y:S01]  /*4830*/  LDCU UR4, c[0x0][0xc30] ;  /* 0x00018600ff0477ac */ /* 0x000ea20008000800 */
[----:B------:R-:W2:Y:S01]  /*4840*/  LDCU.128 UR40, c[0x0][0xa90] ;  /* 0x00015200ff2877ac */ /* 0x000ea20008000c00 */
[----:B------:R-:W-:Y:S01]  /*4850*/  UMOV UR20, 0x400 ;  /* 0x0000040000147882 */ /* 0x000fe20000000000 */
[----:B----4-:R-:W-:-:S02]  /*4860*/  UIMAD.WIDE.U32 UR6, UR44, UR28, URZ ;  /* 0x0000001c2c0672a5 */ /* 0x010fc4000f8e00ff */
[----:B---3--:R-:W-:Y:S02]  /*4870*/  UIMAD.WIDE.U32 UR8, UR38, UR31, URZ ;  /* 0x0000001f260872a5 */ /* 0x008fe4000f8e00ff */
[----:B------:R-:W-:Y:S02]  /*4880*/  ULEA UR20, UR10, UR20, 0x18 ;  /* 0x000000140a147291 */ /* 0x000fe4000f8ec0ff */
[----:B------:R-:W-:Y:S02]  /*4890*/  UISETP.NE.AND.EX UP5, UPT, UR5, URZ, UPT, UP0 ;  /* 0x000000ff0500728c */ /* 0x000fe4000bfa5300 */
[----:B------:R-:W-:Y:S02]  /*48a0*/  UISETP.NE.U32.AND UP6, UPT, UR26, URZ, UPT ;  /* 0x000000ff1a00728c */ /* 0x000fe4000bfc5070 */
[----:B------:R-:W-:Y:S02]  /*48b0*/  UIADD3 UR48, UPT, UPT, UR20, 0x128, URZ ;  /* 0x0000012814307890 */ /* 0x000fe4000fffe0ff */
[----:B------:R-:W-:-:S02]  /*48c0*/  UIADD3 UR47, UPT, UPT, UR20, 0x168, URZ ;  /* 0x00000168142f7890 */ /* 0x000fc4000fffe0ff */
[----:B------:R-:W-:Y:S02]  /*48d0*/  UIADD3 UR37, UPT, UPT, UR20, 0x110, URZ ;  /* 0x0000011014257890 */ /* 0x000fe4000fffe0ff */
[----:B------:R-:W-:Y:S02]  /*48e0*/  UIADD3 UR36, UPT, UPT, UR20, 0x118, URZ ;  /* 0x0000011814247890 */ /* 0x000fe4000fffe0ff */
[----:B------:R-:W-:Y:S02]  /*48f0*/  UIADD3 UR25, UPT, UPT, UR20, 0x120, URZ ;  /* 0x0000012014197890 */ /* 0x000fe4000fffe0ff */
[----:B-1----:R-:W-:Y:S02]  /*4900*/  UISETP.NE.AND UP0, UPT, UR39, 0x1, UPT ;  /* 0x000000012700788c */ /* 0x002fe4000bf05270 */
[----:B------:R-:W-:Y:S02]  /*4910*/  UISETP.GE.AND UP2, UPT, UR39, 0x1, UPT ;  /* 0x000000012700788c */ /* 0x000fe4000bf46270 */
[----:B------:R-:W-:Y:S01]  /*4920*/  UISETP.NE.AND UP0, UPT, UR17, 0x1, UPT ;  /* 0x000000011100788c */ /* 0x000fe2000bf05270 */
[----:B------:R-:W-:Y:S01]  /*4930*/  UMOV UR55, UR7 ;  /* 0x0000000700377c82 */ /* 0x000fe20008000000 */
[----:B------:R-:W-:Y:S01]  /*4940*/  UMOV UR54, UR9 ;  /* 0x0000000900367c82 */ /* 0x000fe20008000000 */
[----:B------:R-:W-:-:S02]  /*4950*/  UISETP.NE.AND UP2, UPT, UR30, 0x1, UPT ;  /* 0x000000011e00788c */ /* 0x000fc4000bf45270 */
[----:B--2---:R-:W-:Y:S01]  /*4960*/  UISETP.NE.AND UP0, UPT, UR32, 0x1, UPT ;  /* 0x000000012000788c */ /* 0x004fe2000bf05270 */
[----:B------:R-:W1:Y:S01]  /*4970*/  LDCU UR58, c[0x0][0xaa0] ;  /* 0x00015400ff3a77ac */ /* 0x000e620008000800 */
[----:B------:R-:W-:Y:S01]  /*4980*/  UPLOP3.LUT UP4, UPT, UPT, UPT, UPT, 0x40, 0x4 ;  /* 0x000000000004789c */ /* 0x000fe20003f8e870 */
[----:B------:R-:W2:Y:S01]  /*4990*/  LDCU.64 UR18, c[0x0][0xc28] ;  /* 0x00018500ff1277ac */ /* 0x000ea20008000a00 */
[----:B------:R-:W-:Y:S02]  /*49a0*/  UISETP.NE.AND.EX UP6, UPT, UR27, URZ, UPT, UP6 ;  /* 0x000000ff1b00728c */ /* 0x000fe4000bfc5360 */
[----:B------:R-:W-:Y:S02]  /*49b0*/  UPRMT UR48, UR10, 0x654, UR48 ;  /* 0x000006540a307896 */ /* 0x000fe40008000030 */
[----:B------:R-:W-:Y:S02]  /*49c0*/  UPRMT UR47, URZ, 0x654, UR47 ;  /* 0x00000654ff2f7896 */ /* 0x000fe4000800002f */
[----:B------:R-:W-:-:S02]  /*49d0*/  UPRMT UR53, UR10, 0x654, UR37 ;  /* 0x000006540a357896 */ /* 0x000fc40008000025 */
[----:B------:R-:W-:Y:S02]  /*49e0*/  UPRMT UR50, UR10, 0x654, UR36 ;  /* 0x000006540a327896 */ /* 0x000fe40008000024 */
[----:B------:R-:W-:Y:S02]  /*49f0*/  UPRMT UR49, UR10, 0x654, UR25 ;  /* 0x000006540a317896 */ /* 0x000fe40008000019 */
[----:B------:R-:W-:Y:S02]  /*4a00*/  USHF.R.U32.HI UR55, URZ, UR29, UR55 ;  /* 0x0000001dff377299 */ /* 0x000fe40008011637 */
[----:B------:R-:W-:Y:S02]  /*4a10*/  USHF.R.U32.HI UR54, URZ, UR57, UR54 ;  /* 0x00000039ff367299 */ /* 0x000fe40008011636 */
[----:B------:R-:W-:Y:S02]  /*4a20*/  UISETP.NE.AND UP3, UPT, UR4, 0x1, UPT ;  /* 0x000000010400788c */ /* 0x000fe4000bf65270 */
[----:B------:R-:W-:-:S02]  /*4a30*/  UISETP.NE.AND UP2, UPT, UR35, 0x1, UPT ;  /* 0x000000012300788c */ /* 0x000fc4000bf45270 */
[----:B-12---:R-:W-:-:S11]  /*4a40*/  UISETP.NE.AND UP0, UPT, UR42, 0x1, UPT ;  /* 0x000000012a00788c */ /* 0x006fd6000bf05270 */
.L_x_84:
[----:B------:R-:W-:Y:S04]  /*4a50*/  SHF.L.U32 R2, R9, 0x1f, RZ ;  /* 0x0000001f09027819 */ /* 0x000fe800000006ff */
[----:B-1----:R-:W1:Y:S02]  /*4a60*/  SYNCS.PHASECHK.TRANS64.TRYWAIT P0, [UR20+0x160], R2 ;  /* 0x00016002ff0075a7 */ /* 0x002e640008001114 */
[----:B-1----:R-:W-:Y:S05]  /*4a70*/  @!P0 BRA `(.L_x_74) ;  /* 0x0000005000948947 */ /* 0x002fea0003800000 */
.L_x_187:
[----:B------:R-:W2:Y:S01]  /*4a80*/  LDS.128 R4, [UR20+0x1a0] ;  /* 0x0001a014ff047984 */ /* 0x000ea20008000c00 */
[----:B------:R-:W-:Y:S01]  /*4a90*/  UISETP.GE.AND UP0, UPT, UR39, 0x1, UPT ;  /* 0x000000012700788c */ /* 0x000fe2000bf06270 */
[----:B------:R-:W-:Y:S01]  /*4aa0*/  @!PT LDS RZ, [RZ] ;  /* 0x00000000fffff984 */ /* 0x000fe20000000800 */
[----:B------:R-:W-:Y:S01]  /*4ab0*/  @!PT LDS RZ, [RZ] ;  /* 0x00000000fffff984 */ /* 0x000fe20000000800 */
[----:B------:R-:W-:Y:S01]  /*4ac0*/  @!PT LDS RZ, [RZ] ;  /* 0x00000000fffff984 */ /* 0x000fe20000000800 */
[----:B------:R-:W-:Y:S01]  /*4ad0*/  @!PT LDS RZ, [RZ] ;  /* 0x00000000fffff984 */ /* 0x000fe20000000800 */
[----:B------:R3:W-:Y:S06]  /*4ae0*/  MEMBAR.ALL.CTA ;  /* 0x0000000000007992 */ /* 0x0007ec0000008000 */
[----:B---3--:R-:W3:Y:S02]  /*4af0*/  FENCE.VIEW.ASYNC.S ;  /* 0x00000000000073c6 */ /* 0x008ee40000000000 */
[----:B---3--:R-:W-:Y:S01]  /*4b00*/  SYNCS.ARRIVE.TRANS64.RED.A1T0 RZ, [UR47], RZ ;  /* 0x000000ffffff79a7 */ /* 0x008fe2000810042f */
[----:B--2---:R-:W-:Y:S11]  /*4b10*/  LOP3.LUT P0, RZ, R6, 0x1, RZ, 0xc0, !PT ;  /* 0x0000000106ff7812 */ /* 0x004ff6000780c0ff */
[----:B------:R-:W-:Y:S02]  /*4b20*/  @!UPT UIADD3 URZ, UPT, UPT, URZ, URZ, URZ ;  /* 0x000000fffffff290 */ /* 0x000fe4000fffe0ff */
[----:B------:R-:W-:Y:S01]  /*4b30*/  VOTEU.ANY UP2, P0 ;  /* 0x0000000000ff7886 */ /* 0x000fe20000040100 */
[----:B------:R-:W-:Y:S11]  /*4b40*/  PLOP3.LUT P0, PT, PT, PT, UP2, 0x80, 0x8 ;  /* 0x000000000008781c */ /* 0x000ff60003f0f028 */
[----:B------:R-:W-:Y:S02]  /*4b50*/  @!UPT UIADD3 URZ, UPT, UPT, URZ, URZ, URZ ;  /* 0x000000fffffff290 */ /* 0x000fe4000fffe0ff */
[----:B-1----:R-:W-:Y:S02]  /*4b60*/  @P0 MOV R2, R4 ;  /* 0x0000000400020202 */ /* 0x002fe40000000f00 */
[----:B------:R-:W-:Y:S02]  /*4b70*/  @P0 LOP3.LUT R0, R5, 0xffff, RZ, 0xc0, !PT ;  /* 0x0000ffff05000812 */ /* 0x000fe400078ec0ff */
[----:B------:R-:W-:Y:S02]  /*4b80*/  @P0 R2UR UR5, R2 ;  /* 0x00000000020502ca */ /* 0x000fe400000e0000 */
[----:B------:R-:W-:Y:S11]  /*4b90*/  @P0 R2UR UR4, R0 ;  /* 0x00000000000402ca */ /* 0x000ff600000e0000 */
[----:B------:R-:W-:Y:S02]  /*4ba0*/  @UP2 UMOV UR16, UR5 ;  /* 0x0000000500102c82 */ /* 0x000fe40008000000 */
[----:B------:R-:W-:Y:S01]  /*4bb0*/  @UP2 UMOV UR15, UR4 ;  /* 0x00000004000f2c82 */ /* 0x000fe20008000000 */
[----:B------:R-:W-:Y:S05]  /*4bc0*/  BRA.U !UP0, `(.L_x_75) ;  /* 0x0000000108c07547 */ /* 0x000fea000b800000 */
[----:B------:R-:W-:Y:S02]  /*4bd0*/  UIMAD.WIDE.U32 UR8, UR15, UR31, URZ ;  /* 0x0000001f0f0872a5 */ /* 0x000fe4000f8e00ff */
[----:B------:R-:W-:Y:S02]  /*4be0*/  UP2UR UR14, UPR, URZ, 0x4 ;  /* 0x00000004ff0e7883 */ /* 0x000fe40008000000 */
[----:B------:R-:W-:Y:S02]  /*4bf0*/  UISETP.NE.AND UP2, UPT, UR30, 0x1, UPT ;  /* 0x000000011e00788c */ /* 0x000fe4000bf45270 */
[----:B------:R-:W-:Y:S02]  /*4c00*/  UIMAD.WIDE.U32 UR10, UR16, UR28, URZ ;  /* 0x0000001c100a72a5 */ /* 0x000fe4000f8e00ff */
[----:B------:R-:W-:Y:S02]  /*4c10*/  USEL UR4, UR38, UR54, !UP2 ;  /* 0x0000003626047287 */ /* 0x000fe4000d000000 */
[----:B------:R-:W-:Y:S02]  /*4c20*/  UISETP.NE.AND UP0, UPT, UR17, 0x1, UPT ;  /* 0x000000011100788c */ /* 0x000fe4000bf05270 */
[----:B------:R-:W-:Y:S02]  /*4c30*/  UP2UR UR21, UPR, URZ, 0x2 ;  /* 0x00000002ff157883 */ /* 0x000fe40008000000 */
[----:B------:R-:W-:Y:S02]  /*4c40*/  UISETP.NE.AND UP1, UPT, UR39, 0x1, UPT ;  /* 0x000000012700788c */ /* 0x000fe4000bf25270 */
[----:B------:R-:W-:Y:S02]  /*4c50*/  UIMAD.WIDE.U32 UR12, UR4, UR18, URZ ;  /* 0x00000012040c72a5 */ /* 0x000fe4000f8e00ff */
[----:B------:R-:W-:Y:S01]  /*4c60*/  USEL UR7, UR44, UR55, !UP0 ;  /* 0x000000372c077287 */ /* 0x000fe2000c000000 */
[----:B------:R-:W-:Y:S02]  /*4c70*/  UMOV UR5, UR9 ;  /* 0x0000000900057c82 */ /* 0x000fe40008000000 */
[----:B------:R-:W-:Y:S02]  /*4c80*/  USHF.R.U32.HI UR6, URZ, UR57, UR5 ;  /* 0x00000039ff067299 */ /* 0x000fe40008011605 */
[----:B------:R-:W-:Y:S02]  /*4c90*/  UIMAD.WIDE.U32 UR22, UR7, UR18, URZ ;  /* 0x00000012071672a5 */ /* 0x000fe4000f8e00ff */
[----:B------:R-:W-:Y:S02]  /*4ca0*/  USEL UR6, UR15, UR6, !UP2 ;  /* 0x000000060f067287 */ /* 0x000fe4000d000000 */
[----:B------:R-:W-:Y:S01]  /*4cb0*/  UISETP.NE.AND UP2, UPT, UR14, URZ, UPT ;  /* 0x000000ff0e00728c */ /* 0x000fe2000bf45270 */
[----:B------:R-:W-:Y:S01]  /*4cc0*/  UMOV UR5, UR11 ;  /* 0x0000000b00057c82 */ /* 0x000fe20008000000 */
[----:B------:R-:W-:Y:S02]  /*4cd0*/  UIMAD.WIDE.U32 UR10, UR6, UR18, URZ ;  /* 0x00000012060a72a5 */ /* 0x000fe4000f8e00ff */
[----:B------:R-:W-:Y:S03]  /*4ce0*/  USHF.R.U32.HI UR8, URZ, UR29, UR5 ;  /* 0x0000001dff087299 */ /* 0x000fe60008011605 */
[----:B------:R-:W-:Y:S02]  /*4cf0*/  UMOV UR5, UR13 ;  /* 0x0000000d00057c82 */ /* 0x000fe40008000000 */
[----:B------:R-:W-:Y:S03]  /*4d00*/  @UP1 USHF.R.U32.HI UR4, URZ, UR19, UR5 ;  /* 0x00000013ff041299 */ /* 0x000fe60008011605 */
[----:B------:R-:W-:Y:S01]  /*4d10*/  UMOV UR5, UR23 ;  /* 0x0000001700057c82 */ /* 0x000fe20008000000 */
[----:B------:R-:W-:Y:S02]  /*4d20*/  UIMAD UR4, UR39, UR4, URZ ;  /* 0x00000004270472a4 */ /* 0x000fe4000f8e02ff */
[----:B------:R-:W-:Y:S02]  /*4d30*/  @UP1 USHF.R.U32.HI UR7, URZ, UR19, UR5 ;  /* 0x00000013ff071299 */ /* 0x000fe40008011605 */
[----:B------:R-:W-:Y:S02]  /*4d40*/  USEL UR5, UR16, UR8, !UP0 ;  /* 0x0000000810057287 */ /* 0x000fe4000c000000 */
[----:B------:R-:W-:Y:S02]  /*4d50*/  UIMAD UR8, UR39, UR7, URZ ;  /* 0x00000007270872a4 */ /* 0x000fe4000f8e02ff */
[----:B------:R-:W-:Y:S03]  /*4d60*/  UISETP.GE.AND UP0, UPT, UR6, UR4, UPT ;  /* 0x000000040600728c */ /* 0x000fe6000bf06270 */
[----:B------:R-:W-:Y:S01]  /*4d70*/  UMOV UR4, UR11 ;  /* 0x0000000b00047c82 */ /* 0x000fe20008000000 */
[----:B------:R-:W-:Y:S02]  /*4d80*/  UISETP.GE.OR UP0, UPT, UR5, UR8, UP0 ;  /* 0x000000080500728c */ /* 0x000fe40008706670 */
[----:B------:R-:W-:Y:S02]  /*4d90*/  USHF.R.U32.HI UR4, URZ, UR19, UR4 ;  /* 0x00000013ff047299 */ /* 0x000fe40008011604 */
[----:B------:R-:W-:Y:S02]  /*4da0*/  UIMAD.WIDE.U32 UR8, UR5, UR18, URZ ;  /* 0x00000012050872a5 */ /* 0x000fe4000f8e00ff */
[----:B------:R-:W-:Y:S04]  /*4db0*/  USEL UR10, UR6, UR4, !UP1 ;  /* 0x00000004060a7287 */ /* 0x000fe8000c800000 */
[----:B------:R-:W-:Y:S01]  /*4dc0*/  UIADD3 UR11, UPT, UPT, -UR10, URZ, URZ ;  /* 0x000000ff0a0b7290 */ /* 0x000fe2000fffe1ff */
[----:B------:R-:W-:Y:S02]  /*4dd0*/  @!UP0 UMOV UR4, UR9 ;  /* 0x0000000900048c82 */ /* 0x000fe40008000000 */
[----:B------:R-:W-:Y:S02]  /*4de0*/  @!UP0 USHF.R.U32.HI UR4, URZ, UR19, UR4 ;  /* 0x00000013ff048299 */ /* 0x000fe40008011604 */
[----:B------:R-:W-:Y:S02]  /*4df0*/  UIMAD UR8, UR39, UR11, UR6 ;  /* 0x0000000b270872a4 */ /* 0x000fe4000f8e0206 */
[----:B------:R-:W-:Y:S02]  /*4e00*/  @!UP0 USEL UR4, UR5, UR4, !UP1 ;  /* 0x0000000405048287 */ /* 0x000fe4000c800000 */
[----:B------:R-:W-:Y:S02]  /*4e10*/  UISETP.NE.AND UP1, UPT, UR21, URZ, UPT ;  /* 0x000000ff1500728c */ /* 0x000fe4000bf25270 */
[----:B------:R-:W-:Y:S02]  /*4e20*/  @!UP0 UIMAD UR8, UR7, UR8, UR4 ;  /* 0x00000008070882a4 */ /* 0x000fe4000f8e0204 */
[----:B------:R-:W-:Y:S02]  /*4e30*/  @!UP0 UIADD3 UR9, UPT, UPT, UR10, -UR4, URZ ;  /* 0x800000040a098290 */ /* 0x000fe4000fffe0ff */
[----:B------:R-:W-:Y:S02]  /*4e40*/  UIADD3 UR4, UPT, UPT, -UR5, URZ, URZ ;  /* 0x000000ff05047290 */ /* 0x000fe4000fffe1ff */
[----:B------:R-:W-:Y:S02]  /*4e50*/  UIADD3 UR7, UPT, UPT, -UR6, URZ, URZ ;  /* 0x000000ff06077290 */ /* 0x000fe4000fffe1ff */
[----:B------:R-:W-:Y:S02]  /*4e60*/  @!UP0 UIMAD UR6, UR9, UR39, UR5 ;  /* 0x00000027090682a4 */ /* 0x000fe4000f8e0205 */
[----:B------:R-:W-:Y:S02]  /*4e70*/  UIMAD UR16, UR17, UR4, UR16 ;  /* 0x00000004111072a4 */ /* 0x000fe4000f8e0210 */
[----:B------:R-:W-:Y:S01]  /*4e80*/  UIMAD UR15, UR30, UR7, UR15 ;  /* 0x000000071e0f72a4 */ /* 0x000fe2000f8e020f */
[----:B------:R-:W-:Y:S02]  /*4e90*/  @!UP0 UMOV UR5, UR8 ;  /* 0x0000000800058c82 */ /* 0x000fe40008000000 */
[----:B------:R-:W-:Y:S02]  /*4ea0*/  UIMAD UR16, UR5, UR17, UR16 ;  /* 0x00000011051072a4 */ /* 0x000fe4000f8e0210 */
[----:B------:R-:W-:Y:S11]  /*4eb0*/  UIMAD UR15, UR6, UR30, UR15 ;  /* 0x0000001e060f72a4 */ /* 0x000ff6000f8e020f */
[----:B------:R-:W-:Y:S01]  /*4ec0*/  @!UPT UIADD3 URZ, UPT, UPT, URZ, URZ, URZ ;  /* 0x000000fffffff290 */ /* 0x000fe2000fffe0ff */
.L_x_75:
[----:B------:R-:W1:Y:S01]  /*4ed0*/  @!UP3 LDCU.128 UR8, c[0x0][0xc10] ;  /* 0x00018200ff08b7ac */ /* 0x000e620008000c00 */
[----:B------:R-:W-:Y:S02]  /*4ee0*/  ISETP.NE.U32.AND P1, PT, RZ, UR26, PT ;  /* 0x0000001aff007c0c */ /* 0x000fe4000bf25070 */
[----:B------:R-:W-:Y:S02]  /*4ef0*/  SHF.L.U32 R8, R10, 0x1f, RZ ;  /* 0x0000001f0a087819 */ /* 0x000fe400000006ff */
[----:B------:R-:W-:Y:S01]  /*4f00*/  ISETP.NE.AND.EX P1, PT, RZ, UR27, PT, P1 ;  /* 0x0000001bff007c0c */ /* 0x000fe2000bf25310 */
[----:B------:R-:W2:Y:S01]  /*4f10*/  @!UP3 LDCU UR5, c[0x0][0xc0c] ;  /* 0x00018180ff05b7ac */ /* 0x000ea20008000800 */
[----:B-1----:R-:W-:Y:S07]  /*4f20*/  UIMAD.WIDE.U32 UR6, UR16, UR8, URZ ;  /* 0x00000008100672a5 */ /* 0x002fee000f8e00ff */
[----:B------:R-:W-:Y:S01]  /*4f30*/  @!UP3 UMOV UR4, UR7 ;  /* 0x000000070004bc82 */ /* 0x000fe20008000000 */
[----:B--2---:R-:W-:Y:S02]  /*4f40*/  @!UP3 UISETP.NE.AND UP0, UPT, UR5, 0x1, UPT ;  /* 0x000000010500b88c */ /* 0x004fe4000bf05270 */
[----:B------:R-:W-:Y:S02]  /*4f50*/  @!UP3 USHF.R.U32.HI UR4, URZ, UR9, UR4 ;  /* 0x00000009ff04b299 */ /* 0x000fe40008011604 */
[----:B------:R-:W-:Y:S02]  /*4f60*/  UIMAD.WIDE.U32 UR6, UR15, UR11, URZ ;  /* 0x0000000b0f0672a5 */ /* 0x000fe4000f8e00ff */
[----:B------:R-:W-:Y:S02]  /*4f70*/  @!UP3 USEL UR8, UR16, UR4, !UP0 ;  /* 0x000000041008b287 */ /* 0x000fe4000c000000 */
[----:B------:R-:W-:Y:S03]  /*4f80*/  @!UP3 UISETP.NE.AND UP0, UPT, UR10, 0x1, UPT ;  /* 0x000000010a00b88c */ /* 0x000fe6000bf05270 */
[----:B------:R-:W-:Y:S01]  /*4f90*/  @!UP3 UMOV UR6, UR7 ;  /* 0x000000070006bc82 */ /* 0x000fe20008000000 */
[----:B------:R-:W-:Y:S01]  /*4fa0*/  USHF.L.U32 UR7, UR24, 0x7, URZ ;  /* 0x0000000718077899 */ /* 0x000fe200080006ff */
[----:B------:R-:W1:Y:S02]  /*4fb0*/  @!UP3 LDCU UR4, c[0x0][0xc20] ;  /* 0x00018400ff04b7ac */ /* 0x000e640008000800 */
[----:B-1----:R-:W-:Y:S04]  /*4fc0*/  @!UP3 USHF.R.U32.HI UR6, URZ, UR4, UR6 ;  /* 0x00000004ff06b299 */ /* 0x002fe80008011606 */
[----:B------:R-:W-:Y:S04]  /*4fd0*/  @!UP3 USEL UR6, UR15, UR6, !UP0 ;  /* 0x000000060f06b287 */ /* 0x000fe8000c000000 */
[----:B------:R-:W-:Y:S02]  /*4fe0*/  @!UP3 UIADD3 UR4, UPT, UPT, -UR8, UR6, URZ ;  /* 0x000000060804b290 */ /* 0x000fe4000fffe1ff */
[----:B------:R-:W-:Y:S02]  /*4ff0*/  @!UP3 UIADD3 UR6, UPT, UPT, UR8, -UR6, URZ ;  /* 0x800000060806b290 */ /* 0x000fe4000fffe0ff */
[----:B------:R-:W-:Y:S02]  /*5000*/  @!UP3 UIMAD UR16, UR4, UR5, UR16 ;  /* 0x000000050410b2a4 */ /* 0x000fe4000f8e0210 */
[----:B------:R-:W-:Y:S01]  /*5010*/  @!UP3 UIMAD UR15, UR6, UR10, UR15 ;  /* 0x0000000a060fb2a4 */ /* 0x000fe2000f8e020f */
[----:B------:R-:W-:Y:S11]  /*5020*/  BRA.U UP4, `(.L_x_76) ;  /* 0x0000000104107547 */ /* 0x000ff6000b800000 */
[----:B------:R-:W-:Y:S04]  /*5030*/  MOV R2, UR56 ;  /* 0x0000003800027c02 */ /* 0x000fe80008000f00 */
[----:B------:R-:W-:Y:S04]  /*5040*/  SHF.L.U32 R2, R2, 0x1f, RZ ;  /* 0x0000001f02027819 */ /* 0x000fe800000006ff */
[----:B------:R-:W1:Y:S02]  /*5050*/  SYNCS.PHASECHK.TRANS64.TRYWAIT P2, [UR20+0x158], R2 ;  /* 0x00015802ff0075a7 */ /* 0x000e640008041114 */
[----:B-1----:R-:W-:Y:S05]  /*5060*/  @!P2 BRA `(.L_x_77) ;  /* 0x0000004c0030a947 */ /* 0x002fea0003800000 */
.L_x_76:
[----:B------:R-:W-:Y:S05]  /*5070*/  BRA.U !UP6, `(.L_x_78) ;  /* 0x000000010e387547 */ /* 0x000fea000b800000 */
[----:B------:R-:W-:Y:S01]  /*5080*/  UPLOP3.LUT UP1, UPT, UPT, UPT, UP5, 0x80, 0x8 ;  /* 0x000000000008789c */ /* 0x000fe20003f2f050 */
[----:B-1----:R-:W-:Y:S01]  /*5090*/  HFMA2 R0, -RZ, RZ, 0, 5.9604644775390625e-08 ;  /* 0x00000001ff007431 */ /* 0x002fe200000001ff */
[----:B------:R-:W1:Y:S01]  /*50a0*/  LDCU.64 UR8, c[0x0][0x358] ;  /* 0x00006b00ff0877ac */ /* 0x000e620008000a00 */
[----:B------:R-:W-:Y:S03]  /*50b0*/  IMAD.MOV.U32 R51, RZ, RZ, 0x1 ;  /* 0x00000001ff337424 */ /* 0x000fe600078e00ff */
[----:B------:R-:W-:Y:S05]  /*50c0*/  PLOP3.LUT P2, PT, PT, PT, UP1, 0x80, 0x8 ;  /* 0x000000000008781c */ /* 0x000fea0003f4f018 */
[----:B------:R-:W2:Y:S01]  /*50d0*/  @UP1 LDCU.64 UR4, c[0x0][0x988] ;  /* 0x00013100ff0417ac */ /* 0x000ea20008000a00 */
[----:B------:R-:W-:Y:S07]  /*50e0*/  @UP1 UIMAD UR6, UR52, UR26, URZ ;  /* 0x0000001a340612a4 */ /* 0x000fee000f8e02ff */
[----:B------:R-:W-:Y:S01]  /*50f0*/  @!P2 PRMT R51, R0, 0x7610, R51 ;  /* 0x000076100033a816 */ /* 0x000fe20000000033 */
[----:B--2---:R-:W-:Y:S06]  /*5100*/  @UP1 UIMAD.WIDE UR4, UR6, 0x4, UR4 ;  /* 0x00000004060418a5 */ /* 0x004fec000f8e0204 */
[----:B------:R-:W-:Y:S01]  /*5110*/  IMAD.U32 R14, RZ, RZ, UR4 ;  /* 0x00000004ff0e7e24 */ /* 0x000fe2000f8e00ff */
[----:B------:R-:W-:Y:S04]  /*5120*/  MOV R15, UR5 ;  /* 0x00000005000f7c02 */ /* 0x000fe80008000f00 */
[----:B------:R-:W2:Y:S01]  /*5130*/  @!UP1 LDCU UR4, c[0x0][0x980] ;  /* 0x00013000ff0497ac */ /* 0x000ea20008000800 */
[----:B-1---5:R3:W5:Y:S02]  /*5140*/  @P2 LDG.E R27, desc[UR8][R14.64] ;  /* 0x000000080e1b2981 */ /* 0x022764000c1e1900 */
[----:B--23--:R-:W-:Y:S07]  /*5150*/  @!P2 IMAD.U32 R27, RZ, RZ, UR4 ;  /* 0x00000004ff1bae24 */ /* 0x00cfee000f8e00ff */
.L_x_78:
[----:B-----5:R-:W-:Y:S01]  /*5160*/  @!P1 FSETP.EQ.AND P3, PT, R27, RZ, PT ;  /* 0x000000ff1b00920b */ /* 0x020fe20003f62000 */
[----:B------:R-:W-:Y:S01]  /*5170*/  @!UPT UIADD3 URZ, UPT, UPT, URZ, URZ, URZ ;  /* 0x000000fffffff290 */ /* 0x000fe2000fffe0ff */
[----:B------:R-:W-:Y:S11]  /*5180*/  @!P1 BRA `(.L_x_79) ;  /* 0x0000000000149947 */ /* 0x000ff60003800000 */
[----:B------:R-:W-:Y:S02]  /*5190*/  LOP3.LUT P1, RZ, R51, 0xff, RZ, 0xc0, !PT ;  /* 0x000000ff33ff7812 */ /* 0x000fe4000782c0ff */
[----:B------:R-:W-:Y:S04]  /*51a0*/  PLOP3.LUT P3, PT, PT, PT, UP1, 0x80, 0x8 ;  /* 0x000000000008781c */ /* 0x000fe80003f6f018 */
[----:B------:R-:W-:Y:S07]  /*51b0*/  PLOP3.LUT P3, PT, P3, PT, PT, 0x8, 0x80 ;  /* 0x000000000080781c */ /* 0x000fee0001f6e170 */
[----:B------:R-:W-:Y:S11]  /*51c0*/  @P1 FSETP.EQ.AND P3, PT, R27, RZ, PT ;  /* 0x000000ff1b00120b */ /* 0x000ff60003f62000 */
[----:B------:R-:W-:Y:S02]  /*51d0*/  @!UPT UIADD3 URZ, UPT, UPT, URZ, URZ, URZ ;  /* 0x000000fffffff290 */ /* 0x000fe4000fffe0ff */
.L_x_79:
[----:B------:R-:W-:Y:S01]  /*51e0*/  USHF.L.U32 UR11, UR51, 0x6, URZ ;  /* 0x00000006330b7899 */ /* 0x000fe200080006ff */
[----:B------:R-:W2:Y:S01]  /*51f0*/  SYNCS.PHASECHK.TRANS64.TRYWAIT P1, [UR20+0x130], R8 ;  /* 0x00013008ff0075a7 */ /* 0x000ea20008021114 */
[----:B------:R-:W-:Y:S02]  /*5200*/  UISETP.NE.AND UP0, UPT, UR32, 0x1, UPT ;  /* 0x000000012000788c */ /* 0x000fe4000bf05270 */
[----:B------:R-:W-:Y:S01]  /*5210*/  UIMAD.WIDE.U32 UR4, UR11, UR33, URZ ;  /* 0x000000210b0472a5 */ /* 0x000fe2000f8e00ff */
[----:B------:R-:W-:Y:S04]  /*5220*/  ELECT P2, URZ, PT ;  /* 0x0000000000ff782f */ /* 0x000fe80003840000 */
[----:B------:R-:W-:Y:S02]  /*5230*/  PLOP3.LUT P2, PT, P3, P2, PT, 0xf2, 0x2f ;  /* 0x00000000002f781c */ /* 0x000fe40001f45e72 */
[----:B------:R-:W-:Y:S02]  /*5240*/  UMOV UR4, UR5 ;  /* 0x0000000500047c82 */ /* 0x000fe40008000000 */
[----:B------:R-:W-:Y:S04]  /*5250*/  USHF.R.U32.HI UR4, URZ, UR34, UR4 ;  /* 0x00000022ff047299 */ /* 0x000fe80008011604 */
[----:B------:R-:W-:Y:S02]  /*5260*/  USEL UR12, UR11, UR4, !UP0 ;  /* 0x000000040b0c7287 */ /* 0x000fe4000c000000 */
[----:B------:R-:W-:Y:S02]  /*5270*/  UISETP.NE.AND UP0, UPT, UR35, 0x1, UPT ;  /* 0x000000012300788c */ /* 0x000fe4000bf05270 */
[----:B------:R-:W-:Y:S02]  /*5280*/  UIMAD.WIDE.U32 UR4, UR12, UR40, URZ ;  /* 0x000000280c0472a5 */ /* 0x000fe4000f8e00ff */
[----:B------:R-:W-:Y:S01]  /*5290*/  UIADD3 UR6, UPT, UPT, -UR12, URZ, URZ ;  /* 0x000000ff0c067290 */ /* 0x000fe2000fffe1ff */
[----:B-1----:R-:W-:Y:S03]  /*52a0*/  @!P2 IMAD.MOV.U32 R0, RZ, 0x20, RZ ;  /* 0x00000020ff00a824 */ /* 0x002fe600078e00ff */
[----:B------:R-:W-:Y:S01]  /*52b0*/  UIMAD UR11, UR32, UR6, UR11 ;  /* 0x00000006200b72a4 */ /* 0x000fe2000f8e020b */
[----:B------:R-:W-:Y:S01]  /*52c0*/  @!P2 IMAD.MOV.U32 R0, RZ, 0x400, R0 ;  /* 0x00000400ff00a824 */ /* 0x000fe200078e0000 */
[----:B------:R-:W-:Y:S02]  /*52d0*/  UMOV UR4, UR5 ;  /* 0x0000000500047c82 */ /* 0x000fe40008000000 */
[----:B------:R-:W-:Y:S04]  /*52e0*/  USHF.R.U32.HI UR4, URZ, UR41, UR4 ;  /* 0x00000029ff047299 */ /* 0x000fe80008011604 */
[----:B------:R-:W-:Y:S02]  /*52f0*/  USEL UR13, UR12, UR4, !UP0 ;  /* 0x000000040c0d7287 */ /* 0x000fe4000c000000 */
[----:B------:R-:W-:Y:S02]  /*5300*/  UISETP.NE.AND UP0, UPT, UR42, 0x1, UPT ;  /* 0x000000012a00788c */ /* 0x000fe4000bf05270 */
[----:B------:R-:W-:Y:S07]  /*5310*/  UIMAD.WIDE.U32 UR4, UR13, UR43, URZ ;  /* 0x0000002b0d0472a5 */ /* 0x000fee000f8e00ff */
[----:B------:R-:W-:Y:S02]  /*5320*/  UMOV UR4, UR5 ;  /* 0x0000000500047c82 */ /* 0x000fe40008000000 */
[----:B------:R-:W-:Y:S04]  /*5330*/  USHF.R.U32.HI UR4, URZ, UR58, UR4 ;  /* 0x0000003aff047299 */ /* 0x000fe80008011604 */
[----:B------:R-:W-:Y:S02]  /*5340*/  USEL UR14, UR13, UR4, !UP0 ;  /* 0x000000040d0e7287 */ /* 0x000fe4000c000000 */
[----:B------:R-:W-:Y:S02]  /*5350*/  UIADD3 UR4, UPT, UPT, -UR13, URZ, URZ ;  /* 0x000000ff0d047290 */ /* 0x000fe4000fffe1ff */
[----:B------:R-:W-:Y:S02]  /*5360*/  UIADD3 UR5, UPT, UPT, -UR14, URZ, URZ ;  /* 0x000000ff0e057290 */ /* 0x000fe4000fffe1ff */
[----:B------:R-:W-:Y:S02]  /*5370*/  UIMAD UR12, UR35, UR4, UR12 ;  /* 0x00000004230c72a4 */ /* 0x000fe4000f8e020c */
[----:B------:R-:W-:Y:S01]  /*5380*/  UIMAD UR13, UR42, UR5, UR13 ;  /* 0x000000052a0d72a4 */ /* 0x000fe2000f8e020d */
[----:B--2---:R-:W-:Y:S11]  /*5390*/  @!P1 BRA `(.L_x_80) ;  /* 0x00000048007c9947 */ /* 0x004ff60003800000 */
.L_x_190:
[----:B------:R-:W-:Y:S01]  /*53a0*/  @!P2 R2UR UR4, R0 ;  /* 0x000000000004a2ca */ /* 0x000fe200000e0000 */
[----:B------:R-:W-:Y:S01]  /*53b0*/  VOTEU.ALL UP0, P2 ;  /* 0x0000000000ff7886 */ /* 0x000fe20001000000 */
[----:B-1----:R-:W-:Y:S04]  /*53c0*/  @!P2 IADD3 R2, P1, PT, R12, 0x680, RZ ;  /* 0x000006800c02a810 */ /* 0x002fe80007f3e0ff */
[----:B------:R-:W-:Y:S01]  /*53d0*/  @!P2 R2UR UR5, R2 ;  /* 0x000000000205a2ca */ /* 0x000fe200000e0000 */
[----:B------:R-:W-:Y:S01]  /*53e0*/  @!P2 IMAD.X R0, RZ, RZ, R13, P1 ;  /* 0x000000ffff00a224 */ /* 0x000fe200008e060d */
[----:B------:R-:W-:Y:S05]  /*53f0*/  @!UP0 UIADD3 UR8, UPT, UPT, UR20, 0x200, URZ ;  /* 0x0000020014088890 */ /* 0x000fea000fffe0ff */
[----:B------:R-:W-:Y:S01]  /*5400*/  @!UP0 UPRMT UR6, UR4, 0x5410, URZ ;  /* 0x0000541004068896 */ /* 0x000fe200080000ff */
[----:B------:R-:W-:Y:S01]  /*5410*/  @!P2 R2UR UR4, R0 ;  /* 0x000000000004a2ca */ /* 0x000fe200000e0000 */
[----:B------:R-:W-:Y:S01]  /*5420*/  VOTEU.ALL UP0, P2 ;  /* 0x0000000000ff7886 */ /* 0x000fe20001000000 */
[----:B------:R-:W-:Y:S03]  /*5430*/  @!P2 IMAD.MOV.U32 R0, RZ, RZ, 0x1000 ;  /* 0x00001000ff00a424 */ /* 0x000fe600078e00ff */
[----:B------:R-:W-:Y:S01]  /*5440*/  IMAD.U32 R14, RZ, RZ, UR5 ;  /* 0x00000005ff0e7e24 */ /* 0x000fe2000f8e00ff */
[----:B------:R-:W-:Y:S01]  /*5450*/  @!UP0 UMOV UR9, UR37 ;  /* 0x0000002500098c82 */ /* 0x000fe20008000000 */
[----:B------:R-:W-:Y:S06]  /*5460*/  @!UP0 UMOV UR10, UR7 ;  /* 0x00000007000a8c82 */ /* 0x000fec0008000000 */
[----:B------:R-:W-:Y:S01]  /*5470*/  IMAD.U32 R15, RZ, RZ, UR4 ;  /* 0x00000004ff0f7e24 */ /* 0x000fe2000f8e00ff */
[----:B------:R-:W-:Y:S04]  /*5480*/  @!P2 R2UR UR4, R14 ;  /* 0x000000000e04a2ca */ /* 0x000fe800000e0000 */
[----:B------:R-:W-:Y:S11]  /*5490*/  @!P2 R2UR UR5, R15 ;  /* 0x000000000f05a2ca */ /* 0x000ff600000e0000 */
[----:B------:R-:W-:Y:S02]  /*54a0*/  @!UPT UIADD3 URZ, UPT, UPT, URZ, URZ, URZ ;  /* 0x000000fffffff290 */ /* 0x000fe4000fffe0ff */
[----:B------:R1:W-:Y:S01]  /*54b0*/  @!UP0 UTMALDG.5D.IM2COL [UR8], [UR4], UR6 ;  /* 0x00000008040083b4 */ /* 0x0003e20008060006 */
[----:B------:R2:W-:Y:S01]  /*54c0*/  @!P2 SYNCS.ARRIVE.TRANS64.RED.A0TR RZ, [UR20+0x110], R0 ;  /* 0x00011000ffffa9a7 */ /* 0x0005e20008300414 */
[----:B------:R-:W-:Y:S01]  /*54d0*/  SYNCS.ARRIVE.TRANS64.RED.A1T0 RZ, [UR53], RZ ;  /* 0x000000ffffff79a7 */ /* 0x000fe20008100435 */
[----:B--2---:R-:W-:Y:S01]  /*54e0*/  @!P2 IMAD.MOV.U32 R0, RZ, 0x20, RZ ;  /* 0x00000020ff00a824 */ /* 0x004fe200078e00ff */
[----:B------:R-:W2:Y:S03]  /*54f0*/  SYNCS.PHASECHK.TRANS64.TRYWAIT P1, [UR20+0x138], R8 ;  /* 0x00013808ff0075a7 */ /* 0x000ea60008021114 */
[----:B------:R-:W-:Y:S01]  /*5500*/  @!P2 IMAD.MOV.U32 R0, RZ, 0x400, R0 ;  /* 0x00000400ff00a824 */ /* 0x000fe200078e0000 */
[----:B-12---:R-:W-:Y:S06]  /*5510*/  @!P1 BRA `(.L_x_81) ;  /* 0x0000004800349947 */ /* 0x006fec0003800000 */
.L_x_192:
[----:B------:R-:W-:Y:S01]  /*5520*/  @!P2 R2UR UR4, R0 ;  /* 0x000000000004a2ca */ /* 0x000fe200000e0000 */
[----:B------:R-:W-:Y:S01]  /*5530*/  VOTEU.ALL UP0, P2 ;  /* 0x0000000000ff7886 */ /* 0x000fe20001000000 */
[----:B-1----:R-:W-:Y:S04]  /*5540*/  @!P2 IADD3 R2, P1, PT, R12, 0x680, RZ ;  /* 0x000006800c02a810 */ /* 0x002fe80007f3e0ff */
[----:B------:R-:W-:Y:S01]  /*5550*/  @!P2 R2UR UR5, R2 ;  /* 0x000000000205a2ca */ /* 0x000fe200000e0000 */
[----:B------:R-:W-:Y:S01]  /*5560*/  @!P2 IMAD.X R0, RZ, RZ, R13, P1 ;  /* 0x000000ffff00a224 */ /* 0x000fe200008e060d */
[----:B------:R-:W-:Y:S02]  /*5570*/  @!UP0 UIADD3 UR10, UPT, UPT, UR7, 0x20, URZ ;  /* 0x00000020070a8890 */ /* 0x000fe4000fffe0ff */
[----:B------:R-:W-:Y:S03]  /*5580*/  @!UP0 UIADD3 UR8, UPT, UPT, UR20, 0x1200, URZ ;  /* 0x0000120014088890 */ /* 0x000fe6000fffe0ff */
[----:B------:R-:W-:Y:S01]  /*5590*/  @!UP0 UPRMT UR6, UR4, 0x5410, URZ ;  /* 0x0000541004068896 */ /* 0x000fe200080000ff */
[----:B------:R-:W-:Y:S01]  /*55a0*/  @!P2 R2UR UR4, R0 ;  /* 0x000000000004a2ca */ /* 0x000fe200000e0000 */
[----:B------:R-:W-:Y:S01]  /*55b0*/  VOTEU.ALL UP0, P2 ;  /* 0x0000000000ff7886 */ /* 0x000fe20001000000 */
[----:B------:R-:W-:Y:S03]  /*55c0*/  @!P2 IMAD.MOV.U32 R0, RZ, RZ, 0x1000 ;  /* 0x00001000ff00a424 */ /* 0x000fe600078e00ff */
[----:B------:R-:W-:Y:S01]  /*55d0*/  IMAD.U32 R14, RZ, RZ, UR5 ;  /* 0x00000005ff0e7e24 */ /* 0x000fe2000f8e00ff */
[----:B------:R-:W-:Y:S07]  /*55e0*/  @!UP0 UMOV UR9, UR36 ;  /* 0x0000002400098c82 */ /* 0x000fee0008000000 */
        /* <DEDUP_REMOVED lines=11> */
.L_x_194:
[----:B------:R-:W-:Y:S01]  /*56a0*/  @!P2 R2UR UR4, R0 ;  /* 0x000000000004a2ca */ /* 0x000fe200000e0000 */
[----:B------:R-:W-:Y:S01]  /*56b0*/  VOTEU.ALL UP0, P2 ;  /* 0x0000000000ff7886 */ /* 0x000fe20001000000 */
[----:B-1----:R-:W-:Y:S02]  /*56c0*/  @!P2 IADD3 R2, P1, PT, R12, 0x680, RZ ;  /* 0x000006800c02a810 */ /* 0x002fe40007f3e0ff */
[----:B------:R-:W-:Y:S02]  /*56d0*/  @P0 SHF.R.U32.HI R4, RZ, 0x10, R5 ;  /* 0x00000010ff040819 */ /* 0x000fe40000011605 */
[----:B------:R-:W-:Y:S01]  /*56e0*/  @!P2 R2UR UR5, R2 ;  /* 0x000000000205a2ca */ /* 0x000fe200000e0000 */
[----:B------:R-:W-:Y:S01]  /*56f0*/  @!P2 IMAD.X R0, RZ, RZ, R13, P1 ;  /* 0x000000ffff00a224 */ /* 0x000fe200008e060d */
[----:B------:R-:W-:Y:S01]  /*5700*/  @!UP0 UIADD3 UR10, UPT, UPT, UR7, 0x40, URZ ;  /* 0x00000040070a8890 */ /* 0x000fe2000fffe0ff */
[----:B------:R-:W-:Y:S01]  /*5710*/  @P0 R2UR UR52, R4 ;  /* 0x00000000043402ca */ /* 0x000fe200000e0000 */
        /* <DEDUP_REMOVED lines=14> */
[----:B------:R-:W2:Y:S02]  /*5800*/  SYNCS.PHASECHK.TRANS64.TRYWAIT P1, [UR20+0x148], R8 ;  /* 0x00014808ff0075a7 */ /* 0x000ea40008021114 */
[----:B-12---:R-:W-:Y:S05]  /*5810*/  @!P1 BRA `(.L_x_83) ;  /* 0x0000004400a49947 */ /* 0x006fea0003800000 */
.L_x_196:
[----:B-1----:R-:W-:Y:S01]  /*5820*/  @!P2 IMAD.MOV.U32 R0, RZ, 0x20, RZ ;  /* 0x00000020ff00a824 */ /* 0x002fe200078e00ff */
[----:B------:R-:W-:Y:S01]  /*5830*/  @!P2 IADD3 R2, P0, PT, R12, 0x680, RZ ;  /* 0x000006800c02a810 */ /* 0x000fe20007f1e0ff */
[----:B------:R-:W-:Y:S01]  /*5840*/  VOTEU.ALL UP0, P2 ;  /* 0x0000000000ff7886 */ /* 0x000fe20001000000 */
[----:B------:R-:W-:Y:S01]  /*5850*/  LOP3.LUT R10, R10, 0x1, RZ, 0x3c, !PT ;  /* 0x000000010a0a7812 */ /* 0x000fe200078e3cff */
[----:B------:R-:W-:Y:S01]  /*5860*/  @!P2 IMAD.MOV.U32 R0, RZ, 0x400, R0 ;  /* 0x00000400ff00a824 */ /* 0x000fe200078e0000 */
[----:B------:R-:W-:Y:S01]  /*5870*/  @!P2 R2UR UR5, R2 ;  /* 0x000000000205a2ca */ /* 0x000fe200000e0000 */
[----:B------:R-:W-:Y:S01]  /*5880*/  UIADD3 UR24, UPT, UPT, UR15, UR46, URZ ;  /* 0x0000002e0f187290 */ /* 0x000fe2000fffe0ff */
[----:B------:R-:W-:Y:S01]  /*5890*/  LOP3.LUT R9, R9, 0x1, RZ, 0x3c, !PT ;  /* 0x0000000109097812 */ /* 0x000fe200078e3cff */
[----:B------:R-:W-:Y:S01]  /*58a0*/  @!UP0 UIADD3 UR8, UPT, UPT, UR20, 0x3200, URZ ;  /* 0x0000320014088890 */ /* 0x000fe2000fffe0ff */
[----:B------:R-:W-:Y:S01]  /*58b0*/  @!P2 R2UR UR4, R0 ;  /* 0x000000000004a2ca */ /* 0x000fe200000e0000 */
[----:B------:R-:W-:Y:S01]  /*58c0*/  @!P2 IMAD.X R0, RZ, RZ, R13, P0 ;  /* 0x000000ffff00a224 */ /* 0x000fe200000e060d */
[----:B------:R-:W-:Y:S02]  /*58d0*/  @!UP0 UIADD3 UR10, UPT, UPT, UR7, 0x60, URZ ;  /* 0x00000060070a8890 */ /* 0x000fe4000fffe0ff */
[----:B------:R-:W-:Y:S02]  /*58e0*/  @!UP0 UIADD3 UR9, UPT, UPT, UR20, 0x128, URZ ;  /* 0x0000012814098890 */ /* 0x000fe4000fffe0ff */
[----:B------:R-:W-:Y:S02]  /*58f0*/  UIADD3 UR51, UPT, UPT, UR16, UR45, URZ ;  /* 0x0000002d10337290 */ /* 0x000fe4000fffe0ff */
[----:B------:R-:W-:Y:S01]  /*5900*/  UPLOP3.LUT UP4, UPT, UPT, UPT, UPT, 0x80, 0x8 ;  /* 0x000000000008789c */ /* 0x000fe20003f8f070 */
[----:B------:R-:W-:Y:S04]  /*5910*/  IMAD.U32 R4, RZ, RZ, UR5 ;  /* 0x00000005ff047e24 */ /* 0x000fe8000f8e00ff */
[----:B------:R-:W-:Y:S01]  /*5920*/  @!UP0 UPRMT UR6, UR4, 0x5410, URZ ;  /* 0x0000541004068896 */ /* 0x000fe200080000ff */
[----:B------:R-:W-:Y:S01]  /*5930*/  @!P2 R2UR UR4, R0 ;  /* 0x000000000004a2ca */ /* 0x000fe200000e0000 */
[----:B------:R-:W-:Y:S11]  /*5940*/  VOTEU.ALL UP0, P2 ;  /* 0x0000000000ff7886 */ /* 0x000ff60001000000 */
[----:B------:R-:W-:Y:S01]  /*5950*/  @!UPT UIADD3 URZ, UPT, UPT, URZ, URZ, URZ ;  /* 0x000000fffffff290 */ /* 0x000fe2000fffe0ff */
[----:B------:R-:W-:Y:S01]  /*5960*/  IMAD.U32 R5, RZ, RZ, UR4 ;  /* 0x00000004ff057e24 */ /* 0x000fe2000f8e00ff */
[----:B------:R-:W-:Y:S04]  /*5970*/  @!P2 R2UR UR4, R4 ;  /* 0x000000000404a2ca */ /* 0x000fe800000e0000 */
[----:B------:R-:W-:Y:S11]  /*5980*/  @!P2 R2UR UR5, R5 ;  /* 0x000000000505a2ca */ /* 0x000ff600000e0000 */
[----:B------:R-:W-:Y:S02]  /*5990*/  @!UPT UIADD3 URZ, UPT, UPT, URZ, URZ, URZ ;  /* 0x000000fffffff290 */ /* 0x000fe4000fffe0ff */
[----:B------:R1:W-:Y:S01]  /*59a0*/  @!UP0 UTMALDG.5D.IM2COL [UR8], [UR4], UR6 ;  /* 0x00000008040083b4 */ /* 0x0003e20008060006 */
[----:B------:R1:W-:Y:S01]  /*59b0*/  @!P2 SYNCS.ARRIVE.TRANS64.RED.A0TR RZ, [UR20+0x128], R3 ;  /* 0x00012803ffffa9a7 */ /* 0x0003e20008300414 */
[----:B------:R-:W-:Y:S01]  /*59c0*/  SYNCS.ARRIVE.TRANS64.RED.A1T0 RZ, [UR48], RZ ;  /* 0x000000ffffff79a7 */ /* 0x000fe20008100430 */
[----:B------:R-:W-:Y:S05]  /*59d0*/  BRA.U UP2, `(.L_x_84) ;  /* 0xfffffff1021c7547 */ /* 0x000fea000b83ffff */
[----:B------:R-:W-:-:S04]  /*59e0*/  SHF.L.U32 R2, R10, 0x1f, RZ ;  /* 0x0000001f0a027819 */ /* 0x000fc800000006ff */
[----:B------:R-:W2:Y:S02]  /*59f0*/  SYNCS.PHASECHK.TRANS64.TRYWAIT P0, [UR20+0x130], R2 ;  /* 0x00013002ff0075a7 */ /* 0x000ea40008001114 */
[----:B--2---:R-:W-:Y:S05]  /*5a00*/  @!P0 BRA `(.L_x_85) ;  /* 0x0000004400408947 */ /* 0x004fea0003800000 */
.L_x_198:
[----:B------:R-:W3:Y:S02]  /*5a10*/  SYNCS.PHASECHK.TRANS64.TRYWAIT P0, [UR20+0x138], R2 ;  /* 0x00013802ff0075a7 */ /* 0x000ee40008001114 */
[----:B---3--:R-:W-:Y:S05]  /*5a20*/  @!P0 BRA `(.L_x_86) ;  /* 0x0000004400508947 */ /* 0x008fea0003800000 */
.L_x_200:
[----:B------:R-:W3:Y:S02]  /*5a30*/  SYNCS.PHASECHK.TRANS64.TRYWAIT P0, [UR20+0x140], R2 ;  /* 0x00014002ff0075a7 */ /* 0x000ee40008001114 */
[----:B---3--:R-:W-:Y:S05]  /*5a40*/  @!P0 BRA `(.L_x_87) ;  /* 0x0000004400608947 */ /* 0x008fea0003800000 */
.L_x_202:
[----:B--2---:R-:W-:-:S07]  /*5a50*/  MOV R0, UR20 ;  /* 0x0000001400007c02 */ /* 0x004fce0008000f00 */
.L_x_88:
[----:B--2---:R-:W-:-:S04]  /*5a60*/  SHF.L.U32 R2, R10, 0x1f, RZ ;  /* 0x0000001f0a027819 */ /* 0x004fc800000006ff */
[----:B------:R2:W3:Y:S03]  /*5a70*/  SYNCS.PHASECHK.TRANS64.TRYWAIT P0, [R0+URZ+0x148], R2 ;  /* 0x00014802000075a7 */ /* 0x0004e600080011ff */
[----:B---3--:R-:W-:Y:S05]  /*5a80*/  @!P0 NANOSLEEP.SYNCS 0x989680 ;  /* 0x009896800000895d */ /* 0x008fea0003900000 */
[----:B------:R-:W3:Y:S02]  /*5a90*/  @!P0 SYNCS.PHASECHK.TRANS64 P0, [R0+URZ+0x148], R2 ;  /* 0x00014802000085a7 */ /* 0x000ee400080010ff */
[----:B-1-3--:R-:W-:Y:S05]  /*5aa0*/  @P0 EXIT ;  /* 0x000000000000094d */ /* 0x00afea0003800000 */
[----:B------:R-:W-:Y:S05]  /*5ab0*/  BRA `(.L_x_88) ;  /* 0xfffffffc00e87947 */ /* 0x000fea000383ffff */
.L_x_73:
[----:B------:R-:W-:-:S06]  /*5ac0*/  UISETP.GE.AND UP0, UPT, UR18, 0x4, UPT ;  /* 0x000000041200788c */ /* 0x000fcc000bf06270 */
[----:B------:R-:W-:-:S13]  /*5ad0*/  PLOP3.LUT P0, PT, PT, PT, UP0, 0x80, 0x8 ;  /* 0x000000000008781c */ /* 0x000fda0003f0f008 */
[----:B-1----:R-:W-:Y:S05]  /*5ae0*/  @!P0 EXIT ;  /* 0x000000000000894d */ /* 0x002fea0003800000 */
[----:B------:R-:W1:Y:S08]  /*5af0*/  S2UR UR4, SR_CgaCtaId ;  /* 0x00000000000479c3 */ /* 0x000e700000008800 */
[----:B------:R-:W-:Y:S01]  /*5b00*/  BAR.SYNC.DEFER_BLOCKING 0x6, 0xa0 ;  /* 0x0182800000007b1d */ /* 0x000fe20000010000 */
[C---:B------:R-:W-:Y:S01]  /*5b10*/  IMAD.SHL.U32 R4, R50.reuse, 0x20, RZ ;  /* 0x0000002032047824 */ /* 0x040fe200078e00ff */
[----:B------:R-:W-:Y:S01]  /*5b20*/  SHF.R.U32.HI R5, RZ, 0x1, R50 ;  /* 0x00000001ff057819 */ /* 0x000fe20000011632 */
[C---:B------:R-:W-:Y:S01]  /*5b30*/  IMAD.SHL.U32 R49, R50.reuse, 0x10, RZ ;  /* 0x0000001032317824 */ /* 0x040fe200078e00ff */
[C---:B------:R-:W-:Y:S01]  /*5b40*/  LOP3.LUT P0, RZ, R50.reuse, 0x4, RZ, 0xc0, !PT ;  /* 0x0000000432ff7812 */ /* 0x040fe2000780c0ff */
[----:B------:R-:W-:Y:S01]  /*5b50*/  IMAD.U32 R23, R50, 0x10000, RZ ;  /* 0x0001000032177824 */ /* 0x000fe200078e00ff */
[----:B------:R-:W-:-:S02]  /*5b60*/  UMOV UR49, 0x400 ;  /* 0x0000040000317882 */ /* 0x000fc40000000000 */
[----:B------:R-:W2:Y:S01]  /*5b70*/  LDC.64 R42, c[0x0][0x9b0] ;  /* 0x00026c00ff2a7b82 */ /* 0x000ea20000000a00 */
[----:B------:R-:W-:Y:S01]  /*5b80*/  LOP3.LUT R0, R4, 0xc0, RZ, 0xc0, !PT ;  /* 0x000000c004007812 */ /* 0x000fe200078ec0ff */
[----:B------:R-:W-:Y:S01]  /*5b90*/  IMAD.MOV.U32 R61, RZ, RZ, 0x20 ;  /* 0x00000020ff3d7424 */ /* 0x000fe200078e00ff */
[----:B------:R-:W-:Y:S01]  /*5ba0*/  LOP3.LUT R49, R49, 0x600, RZ, 0xc0, !PT ;  /* 0x0000060031317812 */ /* 0x000fe200078ec0ff */
[----:B------:R-:W-:Y:S01]  /*5bb0*/  IMAD.MOV.U32 R48, RZ, RZ, 0x1 ;  /* 0x00000001ff307424 */ /* 0x000fe200078e00ff */
[----:B------:R-:W-:Y:S01]  /*5bc0*/  LOP3.LUT R5, R0, 0x8, R5, 0xf8, !PT ;  /* 0x0000000800057812 */ /* 0x000fe200078ef805 */
[C---:B------:R-:W-:Y:S01]  /*5bd0*/  IMAD.SHL.U32 R0, R50.reuse, 0x4, RZ ;  /* 0x0000000432007824 */ /* 0x040fe200078e00ff */
[----:B------:R-:W-:Y:S01]  /*5be0*/  LOP3.LUT R49, R49, 0x20, R4, 0xf8, !PT ;  /* 0x0000002031317812 */ /* 0x000fe200078ef804 */
[----:B------:R-:W3:Y:S01]  /*5bf0*/  LDC.64 R40, c[0x0][0x9a8] ;  /* 0x00026a00ff287b82 */ /* 0x000ee20000000a00 */
[----:B------:R-:W-:Y:S01]  /*5c00*/  LOP3.LUT R50, R50, 0x60, RZ, 0xc0, !PT ;  /* 0x0000006032327812 */ /* 0x000fe200078ec0ff */
[----:B------:R-:W-:Y:S01]  /*5c10*/  IMAD.MOV.U32 R22, RZ, RZ, RZ ;  /* 0x000000ffff167224 */ /* 0x000fe200078e00ff */
[----:B------:R-:W-:-:S02]  /*5c20*/  LOP3.LUT R0, R5, 0x18, R0, 0x78, !PT ;  /* 0x0000001805007812 */ /* 0x000fc400078e7800 */
[----:B------:R-:W-:Y:S02]  /*5c30*/  CS2R R46, SRZ ;  /* 0x00000000002e7805 */ /* 0x000fe4000001ff00 */
[----:B------:R-:W-:Y:S01]  /*5c40*/  LOP3.LUT R49, R49, 0x100, R4, 0xf8, !PT ;  /* 0x0000010031317812 */ /* 0x000fe200078ef804 */
[----:B------:R-:W4:Y:S01]  /*5c50*/  LDCU UR61, c[0x0][0x370] ;  /* 0x00006e00ff3d77ac */ /* 0x000f220008000800 */
[----:B------:R-:W-:Y:S02]  /*5c60*/  LOP3.LUT R23, R23, 0x600000, RZ, 0xc0, !PT ;  /* 0x0060000017177812 */ /* 0x000fe400078ec0ff */
[----:B------:R-:W-:Y:S01]  /*5c70*/  LOP3.LUT R49, R49, R0, RZ, 0xfc, !PT ;  /* 0x0000000031317212 */ /* 0x000fe200078efcff */
[----:B-1----:R-:W-:Y:S01]  /*5c80*/  ULEA UR49, UR4, UR49, 0x18 ;  /* 0x0000003104317291 */ /* 0x002fe2000f8ec0ff */
[----:B------:R-:W-:Y:S01]  /*5c90*/  SEL R61, R61, 0xffffffe0, !P0 ;  /* 0xffffffe03d3d7807 */ /* 0x000fe20004000000 */
[----:B------:R-:W1:Y:S01]  /*5ca0*/  LDCU.64 UR4, c[0x0][0x990] ;  /* 0x00013200ff0477ac */ /* 0x000e620008000a00 */
[----:B------:R-:W2:Y:S06]  /*5cb0*/  LDCU UR48, c[0x0][0xc0c] ;  /* 0x00018180ff3077ac */ /* 0x000eac0008000800 */
[----:B------:R-:W4:Y:S01]  /*5cc0*/  LDS R2, [UR49+0x1b0] ;  /* 0x0001b031ff027984 */ /* 0x000f220008000800 */
[----:B------:R-:W2:Y:S01]  /*5cd0*/  LDCU UR38, c[0x0][0xc30] ;  /* 0x00018600ff2677ac */ /* 0x000ea20008000800 */
[----:B------:R-:W2:Y:S01]  /*5ce0*/  LDCU.64 UR54, c[0x0][0x988] ;  /* 0x00013100ff3677ac */ /* 0x000ea20008000a00 */
[----:B------:R-:W2:Y:S01]  /*5cf0*/  LDCU.64 UR46, c[0x0][0xc28] ;  /* 0x00018500ff2e77ac */ /* 0x000ea20008000a00 */
[----:B-1----:R-:W-:-:S02]  /*5d00*/  IMAD.U32 R54, RZ, RZ, UR4 ;  /* 0x00000004ff367e24 */ /* 0x002fc4000f8e00ff */
[----:B------:R-:W-:Y:S01]  /*5d10*/  IMAD.U32 R53, RZ, RZ, UR5 ;  /* 0x00000005ff357e24 */ /* 0x000fe2000f8e00ff */
[----:B------:R-:W1:Y:S01]  /*5d20*/  LDCU.128 UR4, c[0x0][0xb80] ;  /* 0x00017000ff0477ac */ /* 0x000e620008000c00 */
[----:B------:R-:W2:Y:S01]  /*5d30*/  LDCU.128 UR56, c[0x0][0xc10] ;  /* 0x00018200ff3877ac */ /* 0x000ea20008000c00 */
[----:B------:R-:W2:Y:S01]  /*5d40*/  LDCU UR60, c[0x0][0x374] ;  /* 0x00006e80ff3c77ac */ /* 0x000ea20008000800 */
[----:B------:R-:W-:Y:S01]  /*5d50*/  UMOV UR53, URZ ;  /* 0x000000ff00357c82 */ /* 0x000fe20008000000 */
[----:B------:R-:W-:Y:S01]  /*5d60*/  UMOV UR50, URZ ;  /* 0x000000ff00327c82 */ /* 0x000fe20008000000 */
[----:B-1----:R-:W-:Y:S01]  /*5d70*/  IMAD.U32 R58, RZ, RZ, UR4 ;  /* 0x00000004ff3a7e24 */ /* 0x002fe2000f8e00ff */
[----:B------:R-:W-:Y:S01]  /*5d80*/  UIADD3 UR4, UPT, UPT, UR49, 0x200, URZ ;  /* 0x0000020031047890 */ /* 0x000fe2000fffe0ff */
[----:B------:R-:W-:Y:S02]  /*5d90*/  IMAD.U32 R57, RZ, RZ, UR5 ;  /* 0x00000005ff397e24 */ /* 0x000fe4000f8e00ff */
[----:B------:R-:W-:-:S02]  /*5da0*/  IMAD.U32 R56, RZ, RZ, UR6 ;  /* 0x00000006ff387e24 */ /* 0x000fc4000f8e00ff */
[----:B------:R-:W-:Y:S02]  /*5db0*/  IMAD.U32 R55, RZ, RZ, UR7 ;  /* 0x00000007ff377e24 */ /* 0x000fe4000f8e00ff */
[C---:B----4-:R-:W-:Y:S01]  /*5dc0*/  VIADD R3, R2.reuse, 0x80 ;  /* 0x0000008002037836 */ /* 0x050fe20000000000 */
[----:B------:R-:W-:Y:S01]  /*5dd0*/  LOP3.LUT R2, R2, 0xffff, RZ, 0xc0, !PT ;  /* 0x0000ffff02027812 */ /* 0x000fe200078ec0ff */
[----:B------:R-:W-:-:S03]  /*5de0*/  IMAD.U32 R60, RZ, RZ, UR4 ;  /* 0x00000004ff3c7e24 */ /* 0x000fc6000f8e00ff */
[----:B------:R-:W-:-:S05]  /*5df0*/  LOP3.LUT R3, R3, 0xffff, RZ, 0xc0, !PT ;  /* 0x0000ffff03037812 */ /* 0x000fca00078ec0ff */
[----:B--23--:R1:W-:Y:S02]  /*5e00*/  STL.64 [R1], R2 ;  /* 0x0000000201007387 */ /* 0x00c3e40000100a00 */
.L_x_132:
[----:B-1----:R-:W-:Y:S04]  /*5e10*/  SHF.L.U32 R2, R46, 0x1f, RZ ;  /* 0x0000001f2e027819 */ /* 0x002fe800000006ff */
[----:B------:R-:W1:Y:S02]  /*5e20*/  SYNCS.PHASECHK.TRANS64.TRYWAIT P0, [UR49+0x160], R2 ;  /* 0x00016002ff0075a7 */ /* 0x000e640008001131 */
[----:B-12---:R-:W-:Y:S05]  /*5e30*/  @!P0 BRA `(.L_x_89) ;  /* 0x00000040007c8947 */ /* 0x006fea0003800000 */
.L_x_204:
[----:B------:R-:W2:Y:S01]  /*5e40*/  LDS.128 R4, [UR49+0x1a0] ;  /* 0x0001a031ff047984 */ /* 0x000ea20008000c00 */
[----:B------:R-:W-:Y:S01]  /*5e50*/  UIADD3 UR4, UPT, UPT, UR49, 0x168, URZ ;  /* 0x0000016831047890 */ /* 0x000fe2000fffe0ff */
[----:B-1----:R-:W-:Y:S01]  /*5e60*/  IMAD R2, R22, 0x4, R1 ;  /* 0x0000000416027824 */ /* 0x002fe200078e0201 */
[----:B------:R-:W-:Y:S01]  /*5e70*/  UISETP.GE.AND UP0, UPT, UR39, 0x1, UPT ;  /* 0x000000012700788c */ /* 0x000fe2000bf06270 */
[----:B------:R-:W-:Y:S01]  /*5e80*/  @!PT LDS RZ, [RZ] ;  /* 0x00000000fffff984 */ /* 0x000fe20000000800 */
[----:B------:R-:W-:Y:S01]  /*5e90*/  @!PT LDS RZ, [RZ] ;  /* 0x00000000fffff984 */ /* 0x000fe20000000800 */
[----:B------:R-:W-:Y:S01]  /*5ea0*/  @!PT LDS RZ, [RZ] ;  /* 0x00000000fffff984 */ /* 0x000fe20000000800 */
[----:B------:R-:W-:Y:S01]  /*5eb0*/  @!PT LDS RZ, [RZ] ;  /* 0x00000000fffff984 */ /* 0x000fe20000000800 */
[----:B------:R1:W-:Y:S06]  /*5ec0*/  MEMBAR.ALL.CTA ;  /* 0x0000000000007992 */ /* 0x0003ec0000008000 */
[----:B-1----:R-:W1:Y:S01]  /*5ed0*/  FENCE.VIEW.ASYNC.S ;  /* 0x00000000000073c6 */ /* 0x002e620000000000 */
[----:B------:R-:W-:Y:S09]  /*5ee0*/  UPRMT UR4, URZ, 0x654, UR4 ;  /* 0x00000654ff047896 */ /* 0x000ff20008000004 */
[----:B-1----:R-:W-:Y:S01]  /*5ef0*/  SYNCS.ARRIVE.TRANS64.RED.A1T0 RZ, [UR4], RZ ;  /* 0x000000ffffff79a7 */ /* 0x002fe20008100404 */
[----:B------:R-:W5:Y:S01]  /*5f00*/  LDL R2, [R2] ;  /* 0x0000000002027983 */ /* 0x000f620000100800 */
[----:B--2---:R-:W-:Y:S11]  /*5f10*/  LOP3.LUT P0, RZ, R6, 0x1, RZ, 0xc0, !PT ;  /* 0x0000000106ff7812 */ /* 0x004ff6000780c0ff */
[----:B------:R-:W-:Y:S02]  /*5f20*/  @!UPT UIADD3 URZ, UPT, UPT, URZ, URZ, URZ ;  /* 0x000000fffffff290 */ /* 0x000fe4000fffe0ff */
[----:B------:R-:W-:Y:S01]  /*5f30*/  VOTEU.ANY UP1, P0 ;  /* 0x0000000000ff7886 */ /* 0x000fe20000020100 */
[----:B------:R-:W-:Y:S01]  /*5f40*/  PLOP3.LUT P0, PT, PT, PT, UP1, 0x80, 0x8 ;  /* 0x000000000008781c */ /* 0x000fe20003f0f018 */
[----:B------:R-:W-:Y:S11]  /*5f50*/  UP2UR UR62, UPR, URZ, 0x2 ;  /* 0x00000002ff3e7883 */ /* 0x000ff60008000000 */
[----:B------:R-:W-:Y:S01]  /*5f60*/  @!UPT UIADD3 URZ, UPT, UPT, URZ, URZ, URZ ;  /* 0x000000fffffff290 */ /* 0x000fe2000fffe0ff */
[----:B------:R-:W-:Y:S02]  /*5f70*/  @P0 MOV R3, R4 ;  /* 0x0000000400030202 */ /* 0x000fe40000000f00 */
[----:B------:R-:W-:Y:S02]  /*5f80*/  @P0 LOP3.LUT R0, R5, 0xffff, RZ, 0xc0, !PT ;  /* 0x0000ffff05000812 */ /* 0x000fe400078ec0ff */
[----:B------:R-:W-:Y:S02]  /*5f90*/  @P0 R2UR UR5, R3 ;  /* 0x00000000030502ca */ /* 0x000fe400000e0000 */
[----:B------:R-:W-:Y:S11]  /*5fa0*/  @P0 R2UR UR4, R0 ;  /* 0x00000000000402ca */ /* 0x000ff600000e0000 */
[----:B------:R-:W-:Y:S02]  /*5fb0*/  @UP1 UMOV UR37, UR5 ;  /* 0x0000000500251c82 */ /* 0x000fe40008000000 */
[----:B------:R-:W-:Y:S01]  /*5fc0*/  @UP1 UMOV UR36, UR4 ;  /* 0x0000000400241c82 */ /* 0x000fe20008000000 */
[----:B------:R-:W-:Y:S05]  /*5fd0*/  BRA.U !UP0, `(.L_x_90) ;  /* 0x0000000108cc7547 */ /* 0x000fea000b800000 */
[----:B------:R-:W1:Y:S01]  /*5fe0*/  LDCU UR9, c[0x0][0xc20] ;  /* 0x00018400ff0977ac */ /* 0x000e620008000800 */
[----:B------:R-:W-:Y:S02]  /*5ff0*/  UIMAD.WIDE.U32 UR4, UR60, UR59, URZ ;  /* 0x0000003b3c0472a5 */ /* 0x000fe4000f8e00ff */
[----:B------:R-:W-:Y:S02]  /*6000*/  UIMAD.WIDE.U32 UR6, UR61, UR56, URZ ;  /* 0x000000383d0672a5 */ /* 0x000fe4000f8e00ff */
[----:B------:R-:W-:Y:S02]  /*6010*/  UIMAD.WIDE.U32 UR10, UR36, UR59, URZ ;  /* 0x0000003b240a72a5 */ /* 0x000fe4000f8e00ff */
[----:B------:R-:W-:Y:S02]  /*6020*/  UISETP.NE.AND UP0, UPT, UR58, 0x1, UPT ;  /* 0x000000013a00788c */ /* 0x000fe4000bf05270 */
[----:B------:R-:W-:Y:S02]  /*6030*/  UISETP.NE.AND UP1, UPT, UR48, 0x1, UPT ;  /* 0x000000013000788c */ /* 0x000fe4000bf25270 */
[----:B------:R-:W-:Y:S02]  /*6040*/  UISETP.NE.AND UP2, UPT, UR39, 0x1, UPT ;  /* 0x000000012700788c */ /* 0x000fe4000bf45270 */
[----:B------:R-:W-:Y:S01]  /*6050*/  UIMAD.WIDE.U32 UR12, UR37, UR56, URZ ;  /* 0x00000038250c72a5 */ /* 0x000fe2000f8e00ff */
[----:B------:R-:W-:Y:S01]  /*6060*/  UMOV UR4, UR5 ;  /* 0x0000000500047c82 */ /* 0x000fe20008000000 */
[----:B------:R-:W-:Y:S01]  /*6070*/  UMOV UR6, UR11 ;  /* 0x0000000b00067c82 */ /* 0x000fe20008000000 */
[----:B-1----:R-:W-:Y:S03]  /*6080*/  USHF.R.U32.HI UR8, URZ, UR9, UR4 ;  /* 0x00000009ff087299 */ /* 0x002fe60008011604 */
[----:B------:R-:W-:Y:S02]  /*6090*/  UMOV UR4, UR7 ;  /* 0x0000000700047c82 */ /* 0x000fe40008000000 */
[----:B------:R-:W-:Y:S02]  /*60a0*/  USHF.R.U32.HI UR5, URZ, UR57, UR4 ;  /* 0x00000039ff057299 */ /* 0x000fe40008011604 */
[----:B------:R-:W-:Y:S02]  /*60b0*/  USEL UR4, UR60, UR8, !UP0 ;  /* 0x000000083c047287 */ /* 0x000fe4000c000000 */
[----:B------:R-:W-:Y:S02]  /*60c0*/  USHF.R.U32.HI UR8, URZ, UR9, UR6 ;  /* 0x00000009ff087299 */ /* 0x000fe40008011606 */
[----:B------:R-:W-:Y:S02]  /*60d0*/  UIMAD.WIDE.U32 UR6, UR4, UR46, URZ ;  /* 0x0000002e040672a5 */ /* 0x000fe4000f8e00ff */
[----:B------:R-:W-:Y:S02]  /*60e0*/  USEL UR9, UR61, UR5, !UP1 ;  /* 0x000000053d097287 */ /* 0x000fe4000c800000 */
[----:B------:R-:W-:Y:S02]  /*60f0*/  USEL UR8, UR36, UR8, !UP0 ;  /* 0x0000000824087287 */ /* 0x000fe4000c000000 */
[----:B------:R-:W-:Y:S01]  /*6100*/  UIMAD.WIDE.U32 UR10, UR9, UR46, URZ ;  /* 0x0000002e090a72a5 */ /* 0x000fe2000f8e00ff */
[----:B------:R-:W-:Y:S01]  /*6110*/  UMOV UR6, UR7 ;  /* 0x0000000700067c82 */ /* 0x000fe20008000000 */
[----:B------:R-:W-:Y:S01]  /*6120*/  UMOV UR5, UR13 ;  /* 0x0000000d00057c82 */ /* 0x000fe20008000000 */
[----:B------:R-:W-:Y:S02]  /*6130*/  @UP2 USHF.R.U32.HI UR4, URZ, UR47, UR6 ;  /* 0x0000002fff042299 */ /* 0x000fe40008011606 */
[----:B------:R-:W-:Y:S02]  /*6140*/  USHF.R.U32.HI UR5, URZ, UR57, UR5 ;  /* 0x00000039ff057299 */ /* 0x000fe40008011605 */
[----:B------:R-:W-:Y:S02]  /*6150*/  UIMAD UR4, UR39, UR4, URZ ;  /* 0x00000004270472a4 */ /* 0x000fe4000f8e02ff */
[----:B------:R-:W-:Y:S02]  /*6160*/  USEL UR5, UR37, UR5, !UP1 ;  /* 0x0000000525057287 */ /* 0x000fe4000c800000 */
[----:B------:R-:W-:Y:S01]  /*6170*/  UISETP.GE.AND UP0, UPT, UR8, UR4, UPT ;  /* 0x000000040800728c */ /* 0x000fe2000bf06270 */
[----:B------:R-:W-:Y:S01]  /*6180*/  UMOV UR6, UR11 ;  /* 0x0000000b00067c82 */ /* 0x000fe20008000000 */
[----:B------:R-:W-:Y:S02]  /*6190*/  UIMAD.WIDE.U32 UR10, UR8, UR46, URZ ;  /* 0x0000002e080a72a5 */ /* 0x000fe4000f8e00ff */
[----:B------:R-:W-:Y:S04]  /*61a0*/  @UP2 USHF.R.U32.HI UR9, URZ, UR47, UR6 ;  /* 0x0000002fff092299 */ /* 0x000fe80008011606 */
[----:B------:R-:W-:Y:S01]  /*61b0*/  UIMAD UR6, UR39, UR9, URZ ;  /* 0x00000009270672a4 */ /* 0x000fe2000f8e02ff */
[----:B------:R-:W-:Y:S03]  /*61c0*/  UMOV UR4, UR11 ;  /* 0x0000000b00047c82 */ /* 0x000fe60008000000 */
[----:B------:R-:W-:Y:S02]  /*61d0*/  UISETP.GE.OR UP0, UPT, UR5, UR6, UP0 ;  /* 0x000000060500728c */ /* 0x000fe40008706670 */
[----:B------:R-:W-:Y:S02]  /*61e0*/  USHF.R.U32.HI UR4, URZ, UR47, UR4 ;  /* 0x0000002fff047299 */ /* 0x000fe40008011604 */
[----:B------:R-:W-:Y:S02]  /*61f0*/  UIMAD.WIDE.U32 UR6, UR5, UR46, URZ ;  /* 0x0000002e050672a5 */ /* 0x000fe4000f8e00ff */
[----:B------:R-:W-:Y:S02]  /*6200*/  USEL UR11, UR8, UR4, !UP2 ;  /* 0x00000004080b7287 */ /* 0x000fe4000d000000 */
[----:B------:R-:W-:Y:S02]  /*6210*/  UIADD3 UR6, UPT, UPT, -UR5, URZ, URZ ;  /* 0x000000ff05067290 */ /* 0x000fe4000fffe1ff */
[----:B------:R-:W-:Y:S02]  /*6220*/  UIADD3 UR10, UPT, UPT, -UR11, URZ, URZ ;  /* 0x000000ff0b0a7290 */ /* 0x000fe4000fffe1ff */
[----:B------:R-:W-:Y:S02]  /*6230*/  UIMAD UR6, UR48, UR6, UR37 ;  /* 0x00000006300672a4 */ /* 0x000fe4000f8e0225 */
[----:B------:R-:W-:Y:S01]  /*6240*/  UIMAD UR10, UR39, UR10, UR8 ;  /* 0x0000000a270a72a4 */ /* 0x000fe2000f8e0208 */
[----:B------:R-:W-:Y:S01]  /*6250*/  @!UP0 UMOV UR4, UR7 ;  /* 0x0000000700048c82 */ /* 0x000fe20008000000 */
[----:B------:R-:W-:Y:S02]  /*6260*/  UIADD3 UR7, UPT, UPT, -UR8, URZ, URZ ;  /* 0x000000ff08077290 */ /* 0x000fe4000fffe1ff */
[----:B------:R-:W-:Y:S04]  /*6270*/  @!UP0 USHF.R.U32.HI UR4, URZ, UR47, UR4 ;  /* 0x0000002fff048299 */ /* 0x000fe80008011604 */
[----:B------:R-:W-:Y:S04]  /*6280*/  @!UP0 USEL UR4, UR5, UR4, !UP2 ;  /* 0x0000000405048287 */ /* 0x000fe8000d000000 */
[----:B------:R-:W-:Y:S02]  /*6290*/  @!UP0 UIMAD UR9, UR9, UR10, UR4 ;  /* 0x0000000a090982a4 */ /* 0x000fe4000f8e0204 */
[----:B------:R-:W-:Y:S02]  /*62a0*/  @!UP0 UIADD3 UR10, UPT, UPT, UR11, -UR4, URZ ;  /* 0x800000040b0a8290 */ /* 0x000fe4000fffe0ff */
[----:B------:R-:W-:Y:S02]  /*62b0*/  UIMAD UR4, UR58, UR7, UR36 ;  /* 0x000000073a0472a4 */ /* 0x000fe4000f8e0224 */
[----:B------:R-:W-:Y:S03]  /*62c0*/  @!UP0 UIMAD UR8, UR10, UR39, UR5 ;  /* 0x000000270a0882a4 */ /* 0x000fe6000f8e0205 */
[----:B------:R-:W-:Y:S02]  /*62d0*/  @!UP0 UMOV UR5, UR9 ;  /* 0x0000000900058c82 */ /* 0x000fe40008000000 */
[----:B------:R-:W-:Y:S02]  /*62e0*/  UIMAD UR37, UR5, UR48, UR6 ;  /* 0x00000030052572a4 */ /* 0x000fe4000f8e0206 */
[----:B------:R-:W-:Y:S11]  /*62f0*/  UIMAD UR36, UR8, UR58, UR4 ;  /* 0x0000003a082472a4 */ /* 0x000ff6000f8e0204 */
[----:B------:R-:W-:Y:S01]  /*6300*/  @!UPT UIADD3 URZ, UPT, UPT, URZ, URZ, URZ ;  /* 0x000000fffffff290 */ /* 0x000fe2000fffe0ff */
.L_x_90:
[----:B------:R-:W-:Y:S01]  /*6310*/  UISETP.NE.AND UP0, UPT, UR38, 0x1, UPT ;  /* 0x000000012600788c */ /* 0x000fe2000bf05270 */
[----:B------:R-:W-:Y:S01]  /*6320*/  @P0 SHF.R.U32.HI R4, RZ, 0x10, R5 ;  /* 0x00000010ff040819 */ /* 0x000fe20000011605 */
[----:B------:R-:W-:Y:S01]  /*6330*/  USHF.L.U32 UR41, UR24, 0x7, URZ ;  /* 0x0000000718297899 */ /* 0x000fe200080006ff */
[----:B------:R-:W-:Y:S02]  /*6340*/  BSSY.RECONVERGENT B6, `(.L_x_91) ;  /* 0x0000034000067945 */ /* 0x000fe40003800200 */
[----:B------:R-:W-:Y:S02]  /*6350*/  @P0 R2UR UR63, R4 ;  /* 0x00000000043f02ca */ /* 0x000fe400000e0000 */
[----:B------:R-:W-:Y:S04]  /*6360*/  LOP3.LUT P0, RZ, R60, 0x1b0, RZ, 0xc0, !PT ;  /* 0x000001b03cff7812 */ /* 0x000fe8000780c0ff */
[----:B------:R-:W1:Y:S01]  /*6370*/  @!UP0 LDCU.128 UR12, c[0x0][0xc10] ;  /* 0x00018200ff0c87ac */ /* 0x000e620008000c00 */
[----:B------:R-:W2:Y:S01]  /*6380*/  @!UP0 LDCU UR5, c[0x0][0xc0c] ;  /* 0x00018180ff0587ac */ /* 0x000ea20008000800 */
[----:B------:R-:W3:Y:S01]  /*6390*/  @!UP0 LDCU UR10, c[0x0][0xc20] ;  /* 0x00018400ff0a87ac */ /* 0x000ee20008000800 */
[----:B-1----:R-:W-:Y:S02]  /*63a0*/  UIMAD.WIDE.U32 UR8, UR37, UR12, URZ ;  /* 0x0000000c250872a5 */ /* 0x002fe4000f8e00ff */
[----:B------:R-:W-:Y:S02]  /*63b0*/  UIMAD.WIDE.U32 UR6, UR36, UR15, URZ ;  /* 0x0000000f240672a5 */ /* 0x000fe4000f8e00ff */
[----:B------:R-:W-:Y:S03]  /*63c0*/  @!UP0 UISETP.NE.AND UP1, UPT, UR14, 0x1, UPT ;  /* 0x000000010e00888c */ /* 0x000fe6000bf25270 */
[----:B------:R-:W-:Y:S01]  /*63d0*/  @!UP0 UMOV UR4, UR9 ;  /* 0x0000000900048c82 */ /* 0x000fe20008000000 */
[----:B--2---:R-:W-:Y:S02]  /*63e0*/  @!UP0 UISETP.NE.AND UP2, UPT, UR5, 0x1, UPT ;  /* 0x000000010500888c */ /* 0x004fe4000bf45270 */
[----:B------:R-:W-:Y:S01]  /*63f0*/  @!UP0 USHF.R.U32.HI UR4, URZ, UR13, UR4 ;  /* 0x0000000dff048299 */ /* 0x000fe20008011604 */
[----:B------:R-:W-:Y:S02]  /*6400*/  @!UP0 UMOV UR6, UR7 ;  /* 0x0000000700068c82 */ /* 0x000fe40008000000 */
[----:B---3--:R-:W-:Y:S02]  /*6410*/  @!UP0 USHF.R.U32.HI UR6, URZ, UR10, UR6 ;  /* 0x0000000aff068299 */ /* 0x008fe40008011606 */
[----:B------:R-:W-:Y:S02]  /*6420*/  @!UP0 USEL UR7, UR37, UR4, !UP2 ;  /* 0x0000000425078287 */ /* 0x000fe4000d000000 */
[----:B------:R-:W-:Y:S04]  /*6430*/  @!UP0 USEL UR6, UR36, UR6, !UP1 ;  /* 0x0000000624068287 */ /* 0x000fe8000c800000 */
[----:B------:R-:W-:Y:S02]  /*6440*/  @!UP0 UIADD3 UR4, UPT, UPT, -UR7, UR6, URZ ;  /* 0x0000000607048290 */ /* 0x000fe4000fffe1ff */
[----:B------:R-:W-:Y:S02]  /*6450*/  @!UP0 UIADD3 UR6, UPT, UPT, UR7, -UR6, URZ ;  /* 0x8000000607068290 */ /* 0x000fe4000fffe0ff */
[----:B------:R-:W-:Y:S02]  /*6460*/  @!UP0 UIMAD UR37, UR4, UR5, UR37 ;  /* 0x00000005042582a4 */ /* 0x000fe4000f8e0225 */
[----:B------:R-:W-:Y:S01]  /*6470*/  @!UP0 UIMAD UR36, UR6, UR14, UR36 ;  /* 0x0000000e062482a4 */ /* 0x000fe2000f8e0224 */
[----:B------:R-:W-:Y:S11]  /*6480*/  @!P0 BRA `(.L_x_92) ;  /* 0x00000000007c8947 */ /* 0x000ff60003800000 */
[----:B------:R-:W1:Y:S01]  /*6490*/  LDCU.64 UR8, c[0x4][0x80] ;  /* 0x01001000ff0877ac */ /* 0x000e620008000a00 */
[----:B------:R-:W-:Y:S01]  /*64a0*/  MOV R16, 0x0 ;  /* 0x0000000000107802 */ /* 0x000fe20000000f00 */
[----:B------:R-:W-:Y:S02]  /*64b0*/  HFMA2 R12, -RZ, RZ, 0, 5.9604644775390625e-08 ;  /* 0x00000001ff0c7431 */ /* 0x000fe400000001ff */
[----:B------:R-:W-:Y:S01]  /*64c0*/  IMAD.MOV.U32 R8, RZ, RZ, 0x70 ;  /* 0x00000070ff087424 */ /* 0x000fe200078e00ff */
[----:B------:R2:W3:Y:S01]  /*64d0*/  LDC.64 R14, c[0x4][R16] ;  /* 0x01000000100e7b82 */ /* 0x0004e20000000a00 */
[----:B------:R-:W4:Y:S01]  /*64e0*/  LDCU.64 UR6, c[0x4][0x88] ;  /* 0x01001100ff0677ac */ /* 0x000f220008000a00 */
[----:B------:R-:W-:Y:S01]  /*64f0*/  IMAD.MOV.U32 R13, RZ, RZ, RZ ;  /* 0x000000ffff0d7224 */ /* 0x000fe200078e00ff */
[----:B------:R-:W2:Y:S01]  /*6500*/  LDCU.64 UR4, c[0x4][0x8] ;  /* 0x01000100ff0477ac */ /* 0x000ea20008000a00 */
[----:B-1----:R-:W-:Y:S01]  /*6510*/  MOV R5, UR9 ;  /* 0x0000000900057c02 */ /* 0x002fe20008000f00 */
[----:B------:R-:W-:Y:S01]  /*6520*/  IMAD.U32 R4, RZ, RZ, UR8 ;  /* 0x00000008ff047e24 */ /* 0x000fe2000f8e00ff */
[----:B----4-:R-:W-:Y:S01]  /*6530*/  MOV R7, UR7 ;  /* 0x0000000700077c02 */ /* 0x010fe20008000f00 */
[----:B------:R-:W-:Y:S01]  /*6540*/  IMAD.U32 R6, RZ, RZ, UR6 ;  /* 0x00000006ff067e24 */ /* 0x000fe2000f8e00ff */
[----:B--2---:R-:W-:Y:S01]  /*6550*/  MOV R11, UR5 ;  /* 0x00000005000b7c02 */ /* 0x004fe20008000f00 */
[----:B------:R-:W-:Y:S02]  /*6560*/  IMAD.U32 R10, RZ, RZ, UR4 ;  /* 0x00000004ff0a7e24 */ /* 0x000fe4000f8e00ff */
[----:B------:R-:W-:Y:S07]  /*6570*/  LEPC R20, `(.L_x_93) ;  /* 0x000000001014794e */ /* 0x000fee0000000000 */
[----:B---3-5:R-:W-:Y:S05]  /*6580*/  CALL.ABS.NOINC R14 ;  /* 0x000000000e007343 */ /* 0x028fea0003c00000 */
.L_x_93:
[----:B------:R-:W1:Y:S01]  /*6590*/  LDCU.64 UR8, c[0x4][0x80] ;  /* 0x01001000ff0877ac */ /* 0x000e620008000a00 */
[----:B------:R-:W2:Y:S01]  /*65a0*/  LDC.64 R16, c[0x4][R16] ;  /* 0x0100000010107b82 */ /* 0x000ea20000000a00 */
[----:B------:R-:W-:Y:S02]  /*65b0*/  HFMA2 R12, -RZ, RZ, 0, 5.9604644775390625e-08 ;  /* 0x00000001ff0c7431 */ /* 0x000fe400000001ff */
[----:B------:R-:W-:Y:S02]  /*65c0*/  IMAD.MOV.U32 R8, RZ, RZ, 0x70 ;  /* 0x00000070ff087424 */ /* 0x000fe400078e00ff */
[----:B------:R-:W-:Y:S01]  /*65d0*/  IMAD.MOV.U32 R13, RZ, RZ, RZ ;  /* 0x000000ffff0d7224 */ /* 0x000fe200078e00ff */
[----:B------:R-:W3:Y:S01]  /*65e0*/  LDCU.64 UR6, c[0x4][0x88] ;  /* 0x01001100ff0677ac */ /* 0x000ee20008000a00 */
[----:B------:R-:W4:Y:S01]  /*65f0*/  LDCU.64 UR4, c[0x4][0x8] ;  /* 0x01000100ff0477ac */ /* 0x000f220008000a00 */
[----:B-1----:R-:W-:Y:S02]  /*6600*/  MOV R4, UR8 ;  /* 0x0000000800047c02 */ /* 0x002fe40008000f00 */
[----:B------:R-:W-:Y:S02]  /*6610*/  MOV R5, UR9 ;  /* 0x0000000900057c02 */ /* 0x000fe40008000f00 */
[----:B---3--:R-:W-:Y:S01]  /*6620*/  MOV R7, UR7 ;  /* 0x0000000700077c02 */ /* 0x008fe20008000f00 */
[----:B------:R-:W-:Y:S01]  /*6630*/  IMAD.U32 R6, RZ, RZ, UR6 ;  /* 0x00000006ff067e24 */ /* 0x000fe2000f8e00ff */
[----:B----4-:R-:W-:Y:S01]  /*6640*/  MOV R11, UR5 ;  /* 0x00000005000b7c02 */ /* 0x010fe20008000f00 */
[----:B------:R-:W-:Y:S02]  /*6650*/  IMAD.U32 R10, RZ, RZ, UR4 ;  /* 0x00000004ff0a7e24 */ /* 0x000fe4000f8e00ff */
[----:B------:R-:W-:Y:S07]  /*6660*/  LEPC R20, `(.L_x_92) ;  /* 0x000000001014794e */ /* 0x000fee0000000000 */
[----:B--2---:R-:W-:Y:S05]  /*6670*/  CALL.ABS.NOINC R16 ;  /* 0x0000000010007343 */ /* 0x004fea0003c00000 */
.L_x_92:
[----:B------:R-:W-:Y:S05]  /*6680*/  BSYNC.RECONVERGENT B6 ;  /* 0x0000000000067941 */ /* 0x000fea0003800200 */
.L_x_91:
[----:B------:R-:W-:Y:S02]  /*6690*/  R2UR UR6, R59 ;  /* 0x000000003b0672ca */ /* 0x000fe400000e0000 */
[----:B------:R-:W-:Y:S02]  /*66a0*/  R2UR UR5, R54 ;  /* 0x00000000360572ca */ /* 0x000fe400000e0000 */
[----:B------:R-:W-:Y:S02]  /*66b0*/  R2UR UR4, R53 ;  /* 0x00000000350472ca */ /* 0x000fe400000e0000 */
[----:B------:R-:W-:Y:S02]  /*66c0*/  ISETP.NE.U32.AND P4, PT, R42, RZ, PT ;  /* 0x000000ff2a00720c */ /* 0x000fe40003f85070 */
[----:B------:R-:W-:Y:S02]  /*66d0*/  ISETP.NE.U32.AND P2, PT, RZ, UR54, PT ;  /* 0x00000036ff007c0c */ /* 0x000fe4000bf45070 */
[----:B------:R-:W-:Y:S02]  /*66e0*/  ISETP.NE.AND.EX P4, PT, R43, RZ, PT, P4 ;  /* 0x000000ff2b00720c */ /* 0x000fe40003f85340 */
[----:B------:R-:W-:Y:S01]  /*66f0*/  ISETP.NE.AND.EX P2, PT, RZ, UR55, PT, P2 ;  /* 0x00000037ff007c0c */ /* 0x000fe2000bf45320 */
[----:B------:R-:W-:Y:S02]  /*6700*/  UISETP.NE.AND UP2, UPT, UR6, URZ, UPT ;  /* 0x000000ff0600728c */ /* 0x000fe4000bf45270 */
[----:B------:R-:W-:Y:S04]  /*6710*/  UISETP.NE.U32.AND UP0, UPT, UR5, URZ, UPT ;  /* 0x000000ff0500728c */ /* 0x000fe8000bf05070 */
[----:B------:R-:W-:Y:S01]  /*6720*/  UISETP.NE.AND.EX UP1, UPT, UR4, URZ, UPT, UP0 ;  /* 0x000000ff0400728c */ /* 0x000fe2000bf25300 */
[----:B------:R-:W-:Y:S01]  /*6730*/  PLOP3.LUT P1, PT, PT, PT, UP2, 0x80, 0x8 ;  /* 0x000000000008781c */ /* 0x000fe20003f2f028 */
[----:B------:R-:W-:Y:S03]  /*6740*/  UPLOP3.LUT UP0, UPT, UPT, UPT, UPT, 0x40, 0x4 ;  /* 0x000000000004789c */ /* 0x000fe60003f0e870 */
[----:B------:R-:W-:Y:S06]  /*6750*/  @UP2 UPLOP3.LUT UP0, UPT, UPT, UPT, UP1, 0x80, 0x8 ;  /* 0x000000000008289c */ /* 0x000fec0003f0f010 */
[----:B------:R-:W-:Y:S01]  /*6760*/  PLOP3.LUT P0, PT, PT, PT, UP0, 0x80, 0x8 ;  /* 0x000000000008781c */ /* 0x000fe20003f0f008 */
[----:B------:R-:W-:Y:S01]  /*6770*/  @!UPT UIADD3 URZ, UPT, UPT, URZ, URZ, URZ ;  /* 0x000000fffffff290 */ /* 0x000fe2000fffe0ff */
[----:B------:R-:W-:Y:S11]  /*6780*/  BRA.U !UP1, `(.L_x_94) ;  /* 0x0000000109407547 */ /* 0x000ff6000b800000 */
[----:B------:R-:W-:Y:S01]  /*6790*/  UISETP.NE.U32.AND UP0, UPT, UR54, URZ, UPT ;  /* 0x000000ff3600728c */ /* 0x000fe2000bf05070 */
[----:B------:R-:W-:Y:S01]  /*67a0*/  R2UR UR6, R54 ;  /* 0x00000000360672ca */ /* 0x000fe200000e0000 */
[----:B------:R-:W1:Y:S01]  /*67b0*/  LDCU.64 UR8, c[0x0][0x358] ;  /* 0x00006b00ff0877ac */ /* 0x000e620008000a00 */
[----:B------:R-:W-:Y:S02]  /*67c0*/  HFMA2 R51, -RZ, RZ, 0, 5.9604644775390625e-08 ;  /* 0x00000001ff337431 */ /* 0x000fe400000001ff */
[----:B------:R-:W-:Y:S01]  /*67d0*/  IMAD.MOV.U32 R0, RZ, RZ, 0x1 ;  /* 0x00000001ff007424 */ /* 0x000fe200078e00ff */
[----:B------:R-:W-:Y:S06]  /*67e0*/  UISETP.NE.AND.EX UP0, UPT, UR55, URZ, UPT, UP0 ;  /* 0x000000ff3700728c */ /* 0x000fec000bf05300 */
[----:B------:R-:W-:Y:S05]  /*67f0*/  PLOP3.LUT P3, PT, PT, PT, UP0, 0x80, 0x8 ;  /* 0x000000000008781c */ /* 0x000fea0003f6f008 */
[----:B------:R-:W2:Y:S01]  /*6800*/  @UP0 LDCU.64 UR4, c[0x0][0x988] ;  /* 0x00013100ff0407ac */ /* 0x000ea20008000a00 */
[----:B------:R-:W-:Y:S07]  /*6810*/  @UP0 UIMAD UR6, UR52, UR6, URZ ;  /* 0x00000006340602a4 */ /* 0x000fee000f8e02ff */
[----:B------:R-:W-:Y:S01]  /*6820*/  @!P3 PRMT R51, R0, 0x7610, R51 ;  /* 0x000076100033b816 */ /* 0x000fe20000000033 */
[----:B--2---:R-:W-:Y:S06]  /*6830*/  @UP0 UIMAD.WIDE UR4, UR6, 0x4, UR4 ;  /* 0x00000004060408a5 */ /* 0x004fec000f8e0204 */
[----:B------:R-:W-:Y:S02]  /*6840*/  IMAD.U32 R4, RZ, RZ, UR4 ;  /* 0x00000004ff047e24 */ /* 0x000fe4000f8e00ff */
[----:B------:R-:W-:Y:S03]  /*6850*/  IMAD.U32 R5, RZ, RZ, UR5 ;  /* 0x00000005ff057e24 */ /* 0x000fe6000f8e00ff */
[----:B------:R-:W2:Y:S02]  /*6860*/  @!UP0 LDCU UR4, c[0x0][0x980] ;  /* 0x00013000ff0487ac */ /* 0x000ea40008000800 */
[----:B-1---5:R1:W5:Y:S02]  /*6870*/  @P3 LDG.E R27, desc[UR8][R4.64] ;  /* 0x00000008041b3981 */ /* 0x022364000c1e1900 */
[----:B-12---:R-:W-:Y:S02]  /*6880*/  @!P3 MOV R27, UR4 ;  /* 0x00000004001bbc02 */ /* 0x006fe40008000f00 */
.L_x_94:
[----:B------:R-:W-:Y:S05]  /*6890*/  @!P4 BRA `(.L_x_95) ;  /* 0x000000000024c947 */ /* 0x000fea0003800000 */
[----:B------:R-:W-:Y:S01]  /*68a0*/  ISETP.NE.U32.AND P3, PT, R40, RZ, PT ;  /* 0x000000ff2800720c */ /* 0x000fe20003f65070 */
[----:B------:R-:W1:Y:S03]  /*68b0*/  LDCU.64 UR4, c[0x0][0x358] ;  /* 0x00006b00ff0477ac */ /* 0x000e660008000a00 */
[----:B------:R-:W-:Y:S11]  /*68c0*/  ISETP.NE.AND.EX P3, PT, R41, RZ, PT, P3 ;  /* 0x000000ff2900720c */ /* 0x000ff60003f65330 */
[----:B------:R-:W-:Y:S02]  /*68d0*/  @!UPT UIADD3 URZ, UPT, UPT, URZ, URZ, URZ ;  /* 0x000000fffffff290 */ /* 0x000fe4000fffe0ff */
[----:B------:R-:W2:Y:S01]  /*68e0*/  @P3 LDC.64 R4, c[0x0][0x9a8] ;  /* 0x00026a00ff043b82 */ /* 0x000ea20000000a00 */
[----:B------:R-:W-:Y:S04]  /*68f0*/  @P3 IMAD R0, R42, UR52, RZ ;  /* 0x000000342a003c24 */ /* 0x000fe8000f8e02ff */
[----:B--2---:R-:W-:Y:S05]  /*6900*/  @P3 IMAD.WIDE R4, R0, 0x4, R4 ;  /* 0x0000000400043825 */ /* 0x004fea00078e0204 */
[----:B-1---5:R1:W5:Y:S02]  /*6910*/  @P3 LDG.E R24, desc[UR4][R4.64] ;  /* 0x0000000404183981 */ /* 0x022364000c1e1900 */
[----:B-1----:R-:W2:Y:S02]  /*6920*/  @!P3 LDC R24, c[0x0][0x9a0] ;  /* 0x00026800ff18bb82 */ /* 0x002ea40000000800 */
.L_x_95:
[----:B-----5:R-:W-:Y:S01]  /*6930*/  FSETP.NEU.AND P3, PT, R27, RZ, PT ;  /* 0x000000ff1b00720b */ /* 0x020fe20003f6d000 */
[----:B------:R-:W1:Y:S01]  /*6940*/  LDCU.128 UR12, c[0x0][0xb90] ;  /* 0x00017200ff0c77ac */ /* 0x000e620008000c00 */
[----:B------:R-:W-:Y:S01]  /*6950*/  SEL R3, RZ, 0xffffffff, P2 ;  /* 0xffffffffff037807 */ /* 0x000fe20001000000 */
[----:B------:R-:W-:Y:S01]  /*6960*/  IMAD.SHL.U32 R72, R49, 0x2, RZ ;  /* 0x0000000231487824 */ /* 0x000fe200078e00ff */
[----:B------:R-:W-:Y:S01]  /*6970*/  @P1 LOP3.LUT P2, RZ, R51, 0xff, RZ, 0xc0, !PT ;  /* 0x000000ff33ff1812 */ /* 0x000fe2000784c0ff */
[----:B------:R-:W-:Y:S01]  /*6980*/  BSSY B1, `(.L_x_96) ;  /* 0x000004e000017945 */ /* 0x000fe20003800000 */
[----:B------:R-:W-:Y:S01]  /*6990*/  @P1 SEL R0, RZ, 0xffffffff, P3 ;  /* 0xffffffffff001807 */ /* 0x000fe20001800000 */
[----:B------:R-:W-:Y:S01]  /*69a0*/  VIADD R69, R72, UR49 ;  /* 0x0000003148457c36 */ /* 0x000fe20008000000 */
[----:B------:R-:W-:Y:S01]  /*69b0*/  LOP3.LUT R48, R48, 0x1, RZ, 0x3c, !PT ;  /* 0x0000000130307812 */ /* 0x000fe200078e3cff */
[----:B------:R-:W3:Y:S01]  /*69c0*/  LDCU UR11, c[0x0][0xba0] ;  /* 0x00017400ff0b77ac */ /* 0x000ee20008000800 */
[----:B------:R-:W-:Y:S01]  /*69d0*/  @P0 SEL R0, R3, R0, !P2 ;  /* 0x0000000003000207 */ /* 0x000fe20005000000 */
[----:B------:R-:W-:Y:S01]  /*69e0*/  IMAD.MOV.U32 R73, RZ, RZ, 0x1 ;  /* 0x00000001ff497424 */ /* 0x000fe200078e00ff */
[----:B------:R-:W-:Y:S01]  /*69f0*/  LEA R70, R22, UR49, 0x3 ;  /* 0x0000003116467c11 */ /* 0x000fe2000f8e18ff */
[----:B------:R-:W-:Y:S01]  /*6a00*/  USHF.L.U32 UR8, UR51, 0x6, URZ ;  /* 0x0000000633087899 */ /* 0x000fe200080006ff */
[----:B------:R-:W-:Y:S01]  /*6a10*/  @P1 LOP3.LUT R0, R0, 0x1, RZ, 0xc0, !PT ;  /* 0x0000000100001812 */ /* 0x000fe200078ec0ff */
[----:B------:R-:W-:Y:S01]  /*6a20*/  IMAD.IADD R25, R23, 0x1, R2 ;  /* 0x0000000117197824 */ /* 0x000fe200078e0202 */
[----:B------:R-:W-:Y:S01]  /*6a30*/  R2UR UR4, R57 ;  /* 0x00000000390472ca */ /* 0x000fe200000e0000 */
[----:B------:R-:W-:Y:S01]  /*6a40*/  IMAD.MOV.U32 R71, RZ, RZ, RZ ;  /* 0x000000ffff477224 */ /* 0x000fe200078e00ff */
[----:B------:R-:W-:Y:S01]  /*6a50*/  ISETP.NE.U32.OR P5, PT, R0, 0x1, !P1 ;  /* 0x000000010000780c */ /* 0x000fe20004fa5470 */
[----:B------:R-:W-:Y:S01]  /*6a60*/  IMAD.U32 R65, RZ, RZ, UR8 ;  /* 0x00000008ff417e24 */ /* 0x000fe2000f8e00ff */
[----:B------:R-:W-:Y:S02]  /*6a70*/  R2UR UR6, R56 ;  /* 0x00000000380672ca */ /* 0x000fe400000e0000 */
[----:B------:R-:W-:Y:S02]  /*6a80*/  CS2R R38, SRZ ;  /* 0x0000000000267805 */ /* 0x000fe4000001ff00 */
[----:B------:R-:W-:Y:S02]  /*6a90*/  R2UR UR10, R58 ;  /* 0x000000003a0a72ca */ /* 0x000fe400000e0000 */
[----:B------:R-:W-:Y:S02]  /*6aa0*/  CS2R R36, SRZ ;  /* 0x0000000000247805 */ /* 0x000fe4000001ff00 */
[----:B------:R-:W-:Y:S02]  /*6ab0*/  R2UR UR9, R55 ;  /* 0x00000000370972ca */ /* 0x000fe400000e0000 */
[----:B------:R-:W-:Y:S02]  /*6ac0*/  CS2R R30, SRZ ;  /* 0x00000000001e7805 */ /* 0x000fe4000001ff00 */
[----:B------:R-:W-:Y:S02]  /*6ad0*/  PLOP3.LUT P2, PT, PT, PT, UP1, 0x80, 0x8 ;  /* 0x000000000008781c */ /* 0x000fe40003f4f018 */
[----:B------:R-:W-:Y:S02]  /*6ae0*/  CS2R R28, SRZ ;  /* 0x00000000001c7805 */ /* 0x000fe4000001ff00 */
[----:B------:R-:W-:Y:S01]  /*6af0*/  LOP3.LUT P4, R66, R51, 0xff, RZ, 0xc0, !PT ;  /* 0x000000ff33427812 */ /* 0x000fe2000788c0ff */
[----:B------:R-:W-:Y:S01]  /*6b00*/  UIMAD.WIDE.U32 UR4, UR8, UR4, URZ ;  /* 0x00000004080472a5 */ /* 0x000fe2000f8e00ff */
[----:B------:R-:W-:Y:S01]  /*6b10*/  SEL R4, RZ, 0xffffffff, P3 ;  /* 0xffffffffff047807 */ /* 0x000fe20001800000 */
[----:B------:R-:W-:Y:S01]  /*6b20*/  IMAD.IADD R68, R61, 0x1, R69 ;  /* 0x000000013d447824 */ /* 0x000fe200078e0245 */
[----:B------:R-:W-:Y:S01]  /*6b30*/  @P5 SHF.L.U32 R0, R48, 0x1f, RZ ;  /* 0x0000001f30005819 */ /* 0x000fe200000006ff */
[----:B------:R-:W-:Y:S01]  /*6b40*/  USHF.R.U32.HI UR5, URZ, UR6, UR5 ;  /* 0x00000006ff057299 */ /* 0x000fe20008011605 */
[----:B------:R-:W-:Y:S01]  /*6b50*/  P2R R67, PR, RZ, 0x20 ;  /* 0x00000020ff437803 */ /* 0x000fe20000000000 */
[----:B------:R-:W-:Y:S01]  /*6b60*/  UISETP.NE.AND UP0, UPT, UR10, 0x1, UPT ;  /* 0x000000010a00788c */ /* 0x000fe2000bf05270 */
[----:B------:R4:W2:Y:S03]  /*6b70*/  @P5 SYNCS.PHASECHK.TRANS64.TRYWAIT P1, [UR49+0x110], R0 ;  /* 0x00011000ff0055a7 */ /* 0x0008a60008021131 */
[----:B------:R-:W-:Y:S01]  /*6b80*/  USEL UR5, UR8, UR5, !UP0 ;  /* 0x0000000508057287 */ /* 0x000fe2000c000000 */
[----:B------:R-:W-:Y:S01]  /*6b90*/  @P2 SEL R4, R3, R4, !P4 ;  /* 0x0000000403042207 */ /* 0x000fe20006000000 */
[----:B------:R-:W-:Y:S03]  /*6ba0*/  UISETP.NE.AND UP0, UPT, UR9, 0x1, UPT ;  /* 0x000000010900788c */ /* 0x000fe6000bf05270 */
[----:B------:R-:W-:Y:S01]  /*6bb0*/  LOP3.LUT R4, R4, 0x1, RZ, 0xc0, !PT ;  /* 0x0000000104047812 */ /* 0x000fe200078ec0ff */
[----:B------:R-:W-:Y:S02]  /*6bc0*/  IMAD R6, RZ, RZ, -UR5 ;  /* 0x80000005ff067e24 */ /* 0x000fe4000f8e02ff */
[----:B------:R-:W-:Y:S02]  /*6bd0*/  IMAD.U32 R64, RZ, RZ, UR5 ;  /* 0x00000005ff407e24 */ /* 0x000fe4000f8e00ff */
[----:B------:R-:W-:Y:S01]  /*6be0*/  IMAD R65, R6, UR10, R65 ;  /* 0x0000000a06417c24 */ /* 0x000fe2000f8e0241 */
[----:B----4-:R-:W-:Y:S04]  /*6bf0*/  SHF.L.U32 R0, R47, 0x1f, RZ ;  /* 0x0000001f2f007819 */ /* 0x010fe800000006ff */
[----:B------:R4:W4:Y:S01]  /*6c00*/  SYNCS.PHASECHK.TRANS64.TRYWAIT P0, [R70+URZ+0x170], R0 ;  /* 0x00017000460075a7 */ /* 0x00092200080011ff */
[----:B-1----:R-:W-:Y:S07]  /*6c10*/  UIMAD.WIDE.U32 UR6, UR5, UR12, URZ ;  /* 0x0000000c050672a5 */ /* 0x002fee000f8e00ff */
[----:B------:R-:W-:Y:S02]  /*6c20*/  UMOV UR4, UR7 ;  /* 0x0000000700047c82 */ /* 0x000fe40008000000 */
[----:B------:R-:W-:Y:S04]  /*6c30*/  USHF.R.U32.HI UR4, URZ, UR13, UR4 ;  /* 0x0000000dff047299 */ /* 0x000fe80008011604 */
[----:B------:R-:W-:Y:S02]  /*6c40*/  USEL UR4, UR5, UR4, !UP0 ;  /* 0x0000000405047287 */ /* 0x000fe4000c000000 */
[----:B------:R-:W-:Y:S02]  /*6c50*/  UISETP.NE.AND UP0, UPT, UR14, 0x1, UPT ;  /* 0x000000010e00788c */ /* 0x000fe4000bf05270 */
[----:B------:R-:W-:Y:S02]  /*6c60*/  UIMAD.WIDE.U32 UR6, UR4, UR15, URZ ;  /* 0x0000000f040672a5 */ /* 0x000fe4000f8e00ff */
[----:B------:R-:W-:Y:S02]  /*6c70*/  IMAD.U32 R63, RZ, RZ, UR4 ;  /* 0x00000004ff3f7e24 */ /* 0x000fe4000f8e00ff */
[----:B------:R-:W-:Y:S01]  /*6c80*/  PLOP3.LUT P2, PT, PT, PT, UP0, 0x80, 0x8 ;  /* 0x000000000008781c */ /* 0x000fe20003f4f008 */
[----:B------:R-:W-:Y:S02]  /*6c90*/  IMAD R5, RZ, RZ, -UR4 ;  /* 0x80000004ff057e24 */ /* 0x000fe4000f8e02ff */
[----:B------:R-:W-:Y:S01]  /*6ca0*/  UMOV UR6, UR7 ;  /* 0x0000000700067c82 */ /* 0x000fe20008000000 */
[----:B------:R-:W-:Y:S01]  /*6cb0*/  IMAD.U32 R62, RZ, RZ, UR4 ;  /* 0x00000004ff3e7e24 */ /* 0x000fe2000f8e00ff */
[----:B---3--:R-:W-:Y:S01]  /*6cc0*/  USHF.R.U32.HI UR6, URZ, UR11, UR6 ;  /* 0x0000000bff067299 */ /* 0x008fe20008011606 */
[----:B------:R-:W-:Y:S05]  /*6cd0*/  IMAD R64, R5, UR9, R64 ;  /* 0x0000000905407c24 */ /* 0x000fea000f8e0240 */
[----:B------:R-:W-:Y:S02]  /*6ce0*/  SEL R63, R63, UR6, !P2 ;  /* 0x000000063f3f7c07 */ /* 0x000fe4000d000000 */
[----:B------:R-:W-:Y:S03]  /*6cf0*/  ISETP.NE.U32.AND P2, PT, R4, 0x1, PT ;  /* 0x000000010400780c */ /* 0x000fe60003f45070 */
[----:B------:R-:W-:Y:S01]  /*6d00*/  IMAD.MOV R3, RZ, RZ, -R63 ;  /* 0x000000ffff037224 */ /* 0x000fe200078e0a3f */
[----:B------:R-:W-:Y:S03]  /*6d10*/  P2R R74, PR, RZ, 0x4 ;  /* 0x00000004ff4a7803 */ /* 0x000fe60000000000 */
[----:B------:R-:W-:Y:S01]  /*6d20*/  IMAD R62, R3, UR14, R62 ;  /* 0x0000000e033e7c24 */ /* 0x000fe2000f8e023e */
[----:B--2---:R-:W-:Y:S01]  /*6d30*/  @P5 SEL R73, RZ, 0x1, !P1 ;  /* 0x00000001ff495807 */ /* 0x004fe20004800000 */
[----:B------:R-:W-:Y:S06]  /*6d40*/  @!P5 BRA `(.L_x_97) ;  /* 0x000000000044d947 */ /* 0x000fec0003800000 */
[----:B------:R-:W-:Y:S01]  /*6d50*/  IMAD.MOV.U32 R38, RZ, RZ, RZ ;  /* 0x000000ffff267224 */ /* 0x000fe200078e00ff */
[----:B------:R-:W-:Y:S01]  /*6d60*/  ISETP.NE.AND P1, PT, R73, RZ, PT ;  /* 0x000000ff4900720c */ /* 0x000fe20003f25270 */
[----:B------:R-:W-:Y:S01]  /*6d70*/  BSSY B0, `(.L_x_98) ;  /* 0x0000008000007945 */ /* 0x000fe20003800000 */
[----:B------:R-:W-:Y:S02]  /*6d80*/  CS2R R30, SRZ ;  /* 0x00000000001e7805 */ /* 0x000fe4000001ff00 */
[----:B------:R-:W-:Y:S02]  /*6d90*/  CS2R R28, SRZ ;  /* 0x00000000001c7805 */ /* 0x000fe4000001ff00 */
[----:B------:R-:W-:Y:S07]  /*6da0*/  CS2R R36, SRZ ;  /* 0x0000000000247805 */ /* 0x000fee000001ff00 */
[----:B------:R-:W-:Y:S05]  /*6db0*/  @P1 BRA `(.L_x_99) ;  /* 0x00000000000c1947 */ /* 0x000fea0003800000 */
[----:B------:R-:W-:Y:S04]  /*6dc0*/  SHF.L.U32 R3, R48, 0x1f, RZ ;  /* 0x0000001f30037819 */ /* 0x000fe800000006ff */
[----:B------:R-:W1:Y:S02]  /*6dd0*/  SYNCS.PHASECHK.TRANS64.TRYWAIT P1, [UR49+0x110], R3 ;  /* 0x00011003ff0075a7 */ /* 0x000e640008021131 */
[----:B-1----:R-:W-:Y:S05]  /*6de0*/  @!P1 BRA `(.L_x_100) ;  /* 0x0000003000a89947 */ /* 0x002fea0003800000 */
.L_x_99:
[----:B------:R-:W-:Y:S05]  /*6df0*/  BSYNC B0 ;  /* 0x0000000000007941 */ /* 0x000fea0003800000 */
.L_x_98:
[----:B------:R-:W-:Y:S01]  /*6e00*/  ISETP.NE.AND P1, PT, R74, RZ, PT ;  /* 0x000000ff4a00720c */ /* 0x000fe20003f25270 */
[----:B------:R-:W-:Y:S11]  /*6e10*/  HFMA2 R71, -RZ, RZ, 0, 5.9604644775390625e-08 ;  /* 0x00000001ff477431 */ /* 0x000ff600000001ff */
[----:B------:R-:W-:Y:S01]  /*6e20*/  @!UPT UIADD3 URZ, UPT, UPT, URZ, URZ, URZ ;  /* 0x000000fffffff290 */ /* 0x000fe2000fffe0ff */
[----:B------:R-:W-:Y:S05]  /*6e30*/  @P1 WARPSYNC.ALL ;  /* 0x0000000000001948 */ /* 0x000fea0003800000 */
[----:B------:R2:W3:Y:S04]  /*6e40*/  @P1 LDSM.16.M88.4 R28, [R72+UR49+0x200] ;  /* 0x00020031481c183b */ /* 0x0004e80008000200 */
[----:B------:R2:W1:Y:S02]  /*6e50*/  @P1 LDSM.16.M88.4 R36, [R68+0x200] ;  /* 0x000200004424183b */ /* 0x0004640000000200 */
.L_x_97:
[----:B------:R-:W-:Y:S05]  /*6e60*/  BSYNC B1 ;  /* 0x0000000000017941 */ /* 0x000fea0003800000 */
.L_x_96:
[----:B-1----:R-:W-:Y:S04]  /*6e70*/  SHF.R.U32.HI R2, RZ, 0x15, R25 ;  /* 0x00000015ff027819 */ /* 0x002fe80000011619 */
[----:B------:R-:W-:Y:S01]  /*6e80*/  LOP3.LUT P1, RZ, R2, 0x3, R52, 0x48, !PT ;  /* 0x0000000302ff7812 */ /* 0x000fe20007824834 */
[----:B------:R-:W-:Y:S01]  /*6e90*/  @!UPT UIADD3 URZ, UPT, UPT, URZ, URZ, URZ ;  /* 0x000000fffffff290 */ /* 0x000fe2000fffe0ff */
[----:B----4-:R-:W-:Y:S11]  /*6ea0*/  @P0 BRA `(.L_x_101) ;  /* 0x0000000000080947 */ /* 0x010ff60003800000 */
[----:B------:R-:W1:Y:S02]  /*6eb0*/  SYNCS.PHASECHK.TRANS64.TRYWAIT P0, [R70+URZ+0x170], R0 ;  /* 0x00017000460075a7 */ /* 0x000e6400080011ff */
[----:B-1----:R-:W-:Y:S05]  /*6ec0*/  @!P0 BRA `(.L_x_102) ;  /* 0x0000003000888947 */ /* 0x002fea0003800000 */
.L_x_101:
[----:B------:R-:W-:Y:S05]  /*6ed0*/  @!P1 BRA `(.L_x_103) ;  /* 0x0000000000409947 */ /* 0x000fea0003800000 */
[----:B------:R-:W4:Y:S01]  /*6ee0*/  LDCU.64 UR8, c[0x4][0x70] ;  /* 0x01000e00ff0877ac */ /* 0x000f220008000a00 */
[----:B------:R-:W-:Y:S01]  /*6ef0*/  MOV R3, 0x0 ;  /* 0x0000000000037802 */ /* 0x000fe20000000f00 */
[----:B------:R-:W-:Y:S02]  /*6f00*/  HFMA2 R12, -RZ, RZ, 0, 5.9604644775390625e-08 ;  /* 0x00000001ff0c7431 */ /* 0x000fe400000001ff */
[----:B------:R-:W-:Y:S02]  /*6f10*/  IMAD.MOV.U32 R8, RZ, RZ, 0x192 ;  /* 0x00000192ff087424 */ /* 0x000fe400078e00ff */
[----:B------:R-:W-:Y:S01]  /*6f20*/  IMAD.MOV.U32 R13, RZ, RZ, RZ ;  /* 0x000000ffff0d7224 */ /* 0x000fe200078e00ff */
[----:B------:R-:W5:Y:S01]  /*6f30*/  LDCU.64 UR6, c[0x4][0x78] ;  /* 0x01000f00ff0677ac */ /* 0x000f620008000a00 */
[----:B------:R-:W1:Y:S01]  /*6f40*/  LDC.64 R2, c[0x4][R3] ;  /* 0x0100000003027b82 */ /* 0x000e620000000a00 */
[----:B------:R-:W2:Y:S01]  /*6f50*/  LDCU.64 UR4, c[0x4][0x10] ;  /* 0x01000200ff0477ac */ /* 0x000ea20008000a00 */
[----:B----4-:R-:W-:Y:S01]  /*6f60*/  MOV R5, UR9 ;  /* 0x0000000900057c02 */ /* 0x010fe20008000f00 */
[----:B------:R-:W-:Y:S01]  /*6f70*/  IMAD.U32 R4, RZ, RZ, UR8 ;  /* 0x00000008ff047e24 */ /* 0x000fe2000f8e00ff */
[----:B-----5:R-:W-:Y:S01]  /*6f80*/  MOV R7, UR7 ;  /* 0x0000000700077c02 */ /* 0x020fe20008000f00 */
[----:B------:R-:W-:Y:S01]  /*6f90*/  IMAD.U32 R6, RZ, RZ, UR6 ;  /* 0x00000006ff067e24 */ /* 0x000fe2000f8e00ff */
[----:B--2---:R-:W-:Y:S01]  /*6fa0*/  MOV R11, UR5 ;  /* 0x00000005000b7c02 */ /* 0x004fe20008000f00 */
[----:B------:R-:W-:Y:S02]  /*6fb0*/  IMAD.U32 R10, RZ, RZ, UR4 ;  /* 0x00000004ff0a7e24 */ /* 0x000fe4000f8e00ff */
[----:B------:R-:W-:Y:S07]  /*6fc0*/  LEPC R20, `(.L_x_103) ;  /* 0x000000001014794e */ /* 0x000fee0000000000 */
[----:B-1-3--:R-:W-:Y:S05]  /*6fd0*/  CALL.ABS.NOINC R2 ;  /* 0x0000000002007343 */ /* 0x00afea0003c00000 */
.L_x_103:
[----:B------:R-:W-:Y:S05]  /*6fe0*/  WARPSYNC.ALL ;  /* 0x0000000000007948 */ /* 0x000fea0003800000 */
[----:B------:R-:W-:Y:S01]  /*6ff0*/  R2UR UR4, R25 ;  /* 0x00000000190472ca */ /* 0x000fe200000e0000 */
[--C-:B---3--:R-:W-:Y:S01]  /*7000*/  HADD2.F32 R20, -RZ, R28.reuse.H0_H0 ;  /* 0x2000001cff147230 */ /* 0x108fe20000004100 */
[----:B------:R-:W-:Y:S01]  /*7010*/  ISETP.NE.AND P0, PT, R50, RZ, PT ;  /* 0x000000ff3200720c */ /* 0x000fe20003f05270 */
[----:B------:R-:W-:Y:S01]  /*7020*/  HADD2.F32 R21, -RZ, R28.H1_H1 ;  /* 0x3000001cff157230 */ /* 0x000fe20000004100 */
[----:B------:R-:W-:Y:S01]  /*7030*/  BSSY.RECONVERGENT B0, `(.L_x_104) ;  /* 0x000004f000007945 */ /* 0x000fe20003800200 */
[--C-:B------:R-:W-:Y:S08]  /*7040*/  HADD2.F32 R26, -RZ, R29.reuse.H0_H0 ;  /* 0x2000001dff1a7230 */ /* 0x100ff00000004100 */
[----:B------:R-:W1:Y:S02]  /*7050*/  LDTM.16dp256bit.x4 R4, tmem[UR4] ;  /* 0x00000004000479ee */ /* 0x000e640008120000 */
[C---:B-1----:R-:W-:Y:S01]  /*7060*/  FMUL R0, R24.reuse, R4 ;  /* 0x0000000418007220 */ /* 0x042fe20000400000 */
[C---:B------:R-:W-:Y:S01]  /*7070*/  FMUL R4, R24.reuse, R8 ;  /* 0x0000000818047220 */ /* 0x040fe20000400000 */
[C---:B------:R-:W-:Y:S01]  /*7080*/  FMUL R8, R24.reuse, R12 ;  /* 0x0000000c18087220 */ /* 0x040fe20000400000 */
[C---:B------:R-:W-:Y:S01]  /*7090*/  FMUL R2, R24.reuse, R5 ;  /* 0x0000000518027220 */ /* 0x040fe20000400000 */
[C---:B------:R-:W-:Y:S01]  /*70a0*/  FFMA R0, R27.reuse, R20, R0 ;  /* 0x000000141b007223 */ /* 0x040fe20000000000 */
[C---:B------:R-:W-:Y:S01]  /*70b0*/  FMUL R12, R24.reuse, R16 ;  /* 0x00000010180c7220 */ /* 0x040fe20000400000 */
[C---:B------:R-:W-:Y:S01]  /*70c0*/  FMUL R3, R24.reuse, R6 ;  /* 0x0000000618037220 */ /* 0x040fe20000400000 */
[----:B------:R-:W-:Y:S02]  /*70d0*/  HADD2.F32 R16, -RZ, R29.H1_H1 ;  /* 0x3000001dff107230 */ /* 0x000fe40000004100 */
[C---:B------:R-:W-:Y:S01]  /*70e0*/  FFMA R2, R27.reuse, R21, R2 ;  /* 0x000000151b027223 */ /* 0x040fe20000000002 */
[C---:B------:R-:W-:Y:S01]  /*70f0*/  FMUL R7, R24.reuse, R7 ;  /* 0x0000000718077220 */ /* 0x040fe20000400000 */
[C---:B------:R-:W-:Y:S01]  /*7100*/  FMUL R5, R24.reuse, R9 ;  /* 0x0000000918057220 */ /* 0x040fe20000400000 */
[C---:B------:R-:W-:Y:S01]  /*7110*/  FFMA R3, R27.reuse, R26, R3 ;  /* 0x0000001a1b037223 */ /* 0x040fe20000000003 */
[C---:B------:R-:W-:Y:S01]  /*7120*/  FMUL R9, R24.reuse, R13 ;  /* 0x0000000d18097220 */ /* 0x040fe20000400000 */
[----:B------:R-:W-:Y:S01]  /*7130*/  FFMA R7, R27, R16, R7 ;  /* 0x000000101b077223 */ /* 0x000fe20000000007 */
[--C-:B------:R-:W-:Y:S02]  /*7140*/  HADD2.F32 R16, -RZ, R30.reuse.H1_H1 ;  /* 0x3000001eff107230 */ /* 0x100fe40000004100 */
[C---:B------:R-:W-:Y:S01]  /*7150*/  FMUL R6, R24.reuse, R10 ;  /* 0x0000000a18067220 */ /* 0x040fe20000400000 */
[C---:B------:R-:W-:Y:S01]  /*7160*/  FMUL R13, R24.reuse, R17 ;  /* 0x00000011180d7220 */ /* 0x040fe20000400000 */
[----:B------:R-:W-:Y:S02]  /*7170*/  HADD2.F32 R17, -RZ, R30.H0_H0 ;  /* 0x2000001eff117230 */ /* 0x000fe40000004100 */
[C---:B------:R-:W-:Y:S01]  /*7180*/  FMUL R10, R24.reuse, R14 ;  /* 0x0000000e180a7220 */ /* 0x040fe20000400000 */
[----:B------:R-:W-:Y:S01]  /*7190*/  FMUL R14, R24, R18 ;  /* 0x00000012180e7220 */ /* 0x000fe20000400000 */
[----:B------:R-:W-:Y:S01]  /*71a0*/  F2FP.F16.F32.PACK_AB R32, R2, R0 ;  /* 0x000000000220723e */ /* 0x000fe200000000ff */
[--C-:B------:R-:W-:Y:S01]  /*71b0*/  HADD2.F32 R18, -RZ, R31.reuse.H0_H0 ;  /* 0x2000001fff127230 */ /* 0x100fe20000004100 */
[----:B------:R-:W-:Y:S01]  /*71c0*/  F2FP.F16.F32.PACK_AB R33, R7, R3 ;  /* 0x000000030721723e */ /* 0x000fe200000000ff */
[----:B------:R-:W-:Y:S02]  /*71d0*/  HADD2.F32 R0, -RZ, R31.H1_H1 ;  /* 0x3000001fff007230 */ /* 0x000fe40000004100 */
[C---:B------:R-:W-:Y:S01]  /*71e0*/  FMUL R11, R24.reuse, R11 ;  /* 0x0000000b180b7220 */ /* 0x040fe20000400000 */
[--C-:B------:R-:W-:Y:S02]  /*71f0*/  HADD2.F32 R2, -RZ, R36.reuse.H0_H0 ;  /* 0x20000024ff027230 */ /* 0x100fe40000004100 */
[C---:B------:R-:W-:Y:S01]  /*7200*/  FFMA R4, R27.reuse, R17, R4 ;  /* 0x000000111b047223 */ /* 0x040fe20000000004 */
[----:B------:R-:W-:Y:S02]  /*7210*/  HADD2.F32 R3, -RZ, R36.H1_H1 ;  /* 0x30000024ff037230 */ /* 0x000fe40000004100 */
[C---:B------:R-:W-:Y:S01]  /*7220*/  FFMA R5, R27.reuse, R16, R5 ;  /* 0x000000101b057223 */ /* 0x040fe20000000005 */
[C---:B------:R-:W-:Y:S01]  /*7230*/  FFMA R6, R27.reuse, R18, R6 ;  /* 0x000000121b067223 */ /* 0x040fe20000000006 */
[C---:B------:R-:W-:Y:S01]  /*7240*/  FFMA R11, R27.reuse, R0, R11 ;  /* 0x000000001b0b7223 */ /* 0x040fe2000000000b */
[--C-:B------:R-:W-:Y:S02]  /*7250*/  HADD2.F32 R7, -RZ, R37.reuse.H0_H0 ;  /* 0x20000025ff077230 */ /* 0x100fe40000004100 */
[C---:B------:R-:W-:Y:S01]  /*7260*/  FFMA R8, R27.reuse, R2, R8 ;  /* 0x000000021b087223 */ /* 0x040fe20000000008 */
[----:B------:R-:W-:Y:S02]  /*7270*/  HADD2.F32 R0, -RZ, R37.H1_H1 ;  /* 0x30000025ff007230 */ /* 0x000fe40000004100 */
[----:B------:R-:W-:Y:S01]  /*7280*/  FFMA R9, R27, R3, R9 ;  /* 0x000000031b097223 */ /* 0x000fe20000000009 */
[C---:B------:R-:W-:Y:S01]  /*7290*/  FMUL R15, R24.reuse, R15 ;  /* 0x0000000f180f7220 */ /* 0x040fe20000400000 */
[--C-:B------:R-:W-:Y:S01]  /*72a0*/  HADD2.F32 R2, -RZ, R38.reuse.H0_H0 ;  /* 0x20000026ff027230 */ /* 0x100fe20000004100 */
[----:B------:R-:W-:Y:S01]  /*72b0*/  F2FP.F16.F32.PACK_AB R34, R5, R4 ;  /* 0x000000040522723e */ /* 0x000fe200000000ff */
[----:B------:R-:W-:Y:S02]  /*72c0*/  HADD2.F32 R3, -RZ, R38.H1_H1 ;  /* 0x30000026ff037230 */ /* 0x000fe40000004100 */
[C---:B------:R-:W-:Y:S01]  /*72d0*/  FFMA R10, R27.reuse, R7, R10 ;  /* 0x000000071b0a7223 */ /* 0x040fe2000000000a */
[--C-:B------:R-:W-:Y:S02]  /*72e0*/  HADD2.F32 R4, -RZ, R39.reuse.H0_H0 ;  /* 0x20000027ff047230 */ /* 0x100fe40000004100 */
[C---:B------:R-:W-:Y:S01]  /*72f0*/  FFMA R15, R27.reuse, R0, R15 ;  /* 0x000000001b0f7223 */ /* 0x040fe2000000000f */
[----:B------:R-:W-:Y:S02]  /*7300*/  HADD2.F32 R5, -RZ, R39.H1_H1 ;  /* 0x30000027ff057230 */ /* 0x000fe40000004100 */
[----:B------:R-:W-:Y:S01]  /*7310*/  FMUL R19, R24, R19 ;  /* 0x0000001318137220 */ /* 0x000fe20000400000 */
[C---:B------:R-:W-:Y:S01]  /*7320*/  FFMA R12, R27.reuse, R2, R12 ;  /* 0x000000021b0c7223 */ /* 0x040fe2000000000c */
[C---:B------:R-:W-:Y:S01]  /*7330*/  FFMA R13, R27.reuse, R3, R13 ;  /* 0x000000031b0d7223 */ /* 0x040fe2000000000d */
[C---:B------:R-:W-:Y:S01]  /*7340*/  FFMA R14, R27.reuse, R4, R14 ;  /* 0x000000041b0e7223 */ /* 0x040fe2000000000e */
[----:B------:R-:W-:Y:S01]  /*7350*/  FFMA R19, R27, R5, R19 ;  /* 0x000000051b137223 */ /* 0x000fe20000000013 */
[----:B------:R-:W-:Y:S02]  /*7360*/  F2FP.F16.F32.PACK_AB R35, R11, R6 ;  /* 0x000000060b23723e */ /* 0x000fe400000000ff */
[----:B------:R-:W-:Y:S02]  /*7370*/  F2FP.F16.F32.PACK_AB R8, R9, R8 ;  /* 0x000000080908723e */ /* 0x000fe400000000ff */
[----:B------:R-:W-:Y:S01]  /*7380*/  F2FP.F16.F32.PACK_AB R9, R15, R10 ;  /* 0x0000000a0f09723e */ /* 0x000fe200000000ff */
[----:B------:R1:W-:Y:S01]  /*7390*/  STSM.16.M88.4 [R69+0x200], R32 ;  /* 0x0002002045007844 */ /* 0x0003e20000000200 */
[----:B------:R-:W-:Y:S02]  /*73a0*/  F2FP.F16.F32.PACK_AB R10, R13, R12 ;  /* 0x0000000c0d0a723e */ /* 0x000fe400000000ff */
[----:B------:R-:W-:Y:S05]  /*73b0*/  F2FP.F16.F32.PACK_AB R11, R19, R14 ;  /* 0x0000000e130b723e */ /* 0x000fea00000000ff */
[----:B------:R1:W-:Y:S01]  /*73c0*/  STSM.16.M88.4 [R68+0x200], R8 ;  /* 0x0002000844007844 */ /* 0x0003e20000000200 */
[----:B------:R-:W-:Y:S01]  /*73d0*/  @!PT LDS RZ, [RZ] ;  /* 0x00000000fffff984 */ /* 0x000fe20000000800 */
[----:B------:R-:W-:Y:S01]  /*73e0*/  @!PT LDS RZ, [RZ] ;  /* 0x00000000fffff984 */ /* 0x000fe20000000800 */
[----:B------:R-:W-:Y:S01]  /*73f0*/  @!PT LDS RZ, [RZ] ;  /* 0x00000000fffff984 */ /* 0x000fe20000000800 */
[----:B------:R-:W-:Y:S01]  /*7400*/  @!PT LDS RZ, [RZ] ;  /* 0x00000000fffff984 */ /* 0x000fe20000000800 */
[----:B------:R3:W-:Y:S07]  /*7410*/  MEMBAR.ALL.CTA ;  /* 0x0000000000007992 */ /* 0x0007ee0000008000 */
[----:B---3--:R-:W3:Y:S02]  /*7420*/  FENCE.VIEW.ASYNC.S ;  /* 0x00000000000073c6 */ /* 0x008ee40000000000 */
[----:B---3--:R-:W-:Y:S06]  /*7430*/  BAR.SYNC.DEFER_BLOCKING 0x1, 0x80 ;  /* 0x0042000000007b1d */ /* 0x008fec0000010000 */
[----:B------:R-:W-:Y:S05]  /*7440*/  @P0 BRA `(.L_x_105) ;  /* 0x0000000000340947 */ /* 0x000fea0003800000 */
[----:B------:R-:W3:Y:S01]  /*7450*/  LDCU.64 UR6, c[0x0][0x348] ;  /* 0x00006900ff0677ac */ /* 0x000ee20008000a00 */
[----:B------:R-:W-:Y:S02]  /*7460*/  R2UR UR42, R65 ;  /* 0x00000000412a72ca */ /* 0x000fe400000e0000 */
[----:B------:R-:W-:Y:S01]  /*7470*/  R2UR UR43, R64 ;  /* 0x00000000402b72ca */ /* 0x000fe200000e0000 */
[----:B------:R-:W-:Y:S01]  /*7480*/  UIADD3 UR4, UPT, UPT, UR49, 0x200, URZ ;  /* 0x0000020031047890 */ /* 0x000fe2000fffe0ff */
[----:B------:R-:W-:Y:S02]  /*7490*/  R2UR UR44, R62 ;  /* 0x000000003e2c72ca */ /* 0x000fe400000e0000 */
[----:B------:R-:W-:Y:S03]  /*74a0*/  R2UR UR45, R63 ;  /* 0x000000003f2d72ca */ /* 0x000fe600000e0000 */
[----:B------:R-:W-:Y:S05]  /*74b0*/  IMAD.U32 R60, RZ, RZ, UR4 ;  /* 0x00000004ff3c7e24 */ /* 0x000fea000f8e00ff */
[----:B------:R-:W-:Y:S01]  /*74c0*/  R2UR UR40, R60 ;  /* 0x000000003c2872ca */ /* 0x000fe200000e0000 */
[----:B---3--:R-:W-:Y:S04]  /*74d0*/  UIADD3 UR4, UP0, UPT, UR6, 0x780, URZ ;  /* 0x0000078006047890 */ /* 0x008fe8000ff1e0ff */
[----:B------:R-:W-:Y:S09]  /*74e0*/  UIADD3.X UR5, UPT, UPT, URZ, UR7, URZ, UP0, !UPT ;  /* 0x00000007ff057290 */ /* 0x000ff200087fe4ff */
[----:B------:R3:W-:Y:S01]  /*74f0*/  UTMASTG.5D.IM2COL [UR40], [UR4] ;  /* 0x00000028040073b5 */ /* 0x0007e20008060000 */
[----:B------:R0:W-:Y:S01]  /*7500*/  UTMACMDFLUSH ;  /* 0x00000000000079b7 */ /* 0x0001e20000000000 */
[----:B---3--:R-:W-:Y:S04]  /*7510*/  DEPBAR.LE SB0, 0x1 ;  /* 0x000080400000791a */ /* 0x008fe80000000000 */
.L_x_105:
[----:B------:R-:W-:Y:S05]  /*7520*/  BSYNC.RECONVERGENT B0 ;  /* 0x0000000000007941 */ /* 0x000fea0003800200 */
.L_x_104:
[----:B------:R-:W-:Y:S01]  /*7530*/  BAR.SYNC.DEFER_BLOCKING 0x1, 0x80 ;  /* 0x0042000000007b1d */ /* 0x000fe20000010000 */
[----:B------:R-:W-:Y:S01]  /*7540*/  ISETP.NE.AND P1, PT, R67, RZ, PT ;  /* 0x000000ff4300720c */ /* 0x000fe20003f25270 */
[----:B------:R-:W-:Y:S01]  /*7550*/  UISETP.NE.AND UP0, UPT, UR53, URZ, UPT ;  /* 0x000000ff3500728c */ /* 0x000fe2000bf05270 */
[----:B------:R-:W-:Y:S11]  /*7560*/  LEA R4, R71, UR49, 0x3 ;  /* 0x0000003147047c11 */ /* 0x000ff6000f8e18ff */
[----:B------:R-:W-:Y:S01]  /*7570*/  @P1 SHF.L.U32 R3, R48, 0x1f, RZ ;  /* 0x0000001f30031819 */ /* 0x000fe200000006ff */
[----:B------:R-:W-:Y:S06]  /*7580*/  BRA.U !UP0, `(.L_x_106) ;  /* 0x0000000108247547 */ /* 0x000fec000b800000 */
[----:B------:R-:W3:Y:S01]  /*7590*/  S2R R0, SR_CgaCtaId ;  /* 0x0000000000007919 */ /* 0x000ee20000008800 */
[----:B------:R-:W-:Y:S01]  /*75a0*/  IMAD.U32 R2, RZ, RZ, UR50 ;  /* 0x00000032ff027e24 */ /* 0x000fe2000f8e00ff */
[----:B------:R-:W-:Y:S04]  /*75b0*/  UIADD3 UR4, UPT, UPT, UR50, 0x1, URZ ;  /* 0x0000000132047890 */ /* 0x000fe8000fffe0ff */
[----:B------:R-:W-:Y:S01]  /*75c0*/  @P1 LEA R2, R2, UR49, 0x3 ;  /* 0x0000003102021c11 */ /* 0x000fe2000f8e18ff */
[----:B------:R-:W-:Y:S04]  /*75d0*/  UISETP.NE.AND UP0, UPT, UR4, 0x4, UPT ;  /* 0x000000040400788c */ /* 0x000fe8000bf05270 */
[----:B------:R-:W-:Y:S01]  /*75e0*/  @P1 VIADD R2, R2, 0x130 ;  /* 0x0000013002021836 */ /* 0x000fe20000000000 */
[----:B------:R-:W-:Y:S04]  /*75f0*/  USEL UR50, UR4, URZ, UP0 ;  /* 0x000000ff04327287 */ /* 0x000fe80008000000 */
[----:B---3--:R-:W-:Y:S04]  /*7600*/  @P1 PRMT R0, R0, 0x654, R2 ;  /* 0x0000065400001816 */ /* 0x008fe80000000002 */
[----:B------:R3:W-:Y:S04]  /*7610*/  @P1 SYNCS.ARRIVE.TRANS64.RED.A1T0 RZ, [R0+URZ], RZ ;  /* 0x000000ff00ff19a7 */ /* 0x0007e800081004ff */
.L_x_106:
[----:B------:R-:W4:Y:S01]  /*7620*/  @P1 SYNCS.PHASECHK.TRANS64.TRYWAIT P0, [R4+URZ+0x110], R3 ;  /* 0x00011003040015a7 */ /* 0x000f2200080011ff */
[----:B------:R-:W-:Y:S01]  /*7630*/  BSSY B1, `(.L_x_107) ;  /* 0x0000013000017945 */ /* 0x000fe20003800000 */
[----:B----4-:R-:W-:Y:S03]  /*7640*/  @P1 SEL R73, RZ, 0x1, !P0 ;  /* 0x00000001ff491807 */ /* 0x010fe60004000000 */
[----:B------:R-:W-:Y:S05]  /*7650*/  @!P1 BRA `(.L_x_108) ;  /* 0x0000000000409947 */ /* 0x000fea0003800000 */
[----:B------:R-:W-:Y:S01]  /*7660*/  ISETP.NE.AND P1, PT, R74, RZ, PT ;  /* 0x000000ff4a00720c */ /* 0x000fe20003f25270 */
[----:B------:R-:W-:Y:S01]  /*7670*/  BSSY B0, `(.L_x_109) ;  /* 0x0000009000007945 */ /* 0x000fe20003800000 */
[----:B------:R-:W-:Y:S11]  /*7680*/  ISETP.NE.AND P0, PT, R73, RZ, PT ;  /* 0x000000ff4900720c */ /* 0x000ff60003f05270 */
[----:B------:R-:W-:Y:S05]  /*7690*/  @P1 IMAD R3, R71, 0x1000, R72 ;  /* 0x0000100047031824 */ /* 0x000fea00078e0248 */
[----:B------:R-:W-:Y:S05]  /*76a0*/  @P1 IADD3 R2, PT, PT, R3, UR49, RZ ;  /* 0x0000003103021c10 */ /* 0x000fea000fffe0ff */
[----:B------:R-:W-:Y:S01]  /*76b0*/  @P1 IMAD.IADD R2, R61, 0x1, R2 ;  /* 0x000000013d021824 */ /* 0x000fe200078e0202 */
[----:B------:R-:W-:Y:S06]  /*76c0*/  @P0 BRA `(.L_x_110) ;  /* 0x00000000000c0947 */ /* 0x000fec0003800000 */
[----:B---3--:R-:W-:Y:S04]  /*76d0*/  SHF.L.U32 R0, R48, 0x1f, RZ ;  /* 0x0000001f30007819 */ /* 0x008fe800000006ff */
[----:B------:R-:W3:Y:S02]  /*76e0*/  SYNCS.PHASECHK.TRANS64.TRYWAIT P0, [R4+URZ+0x110], R0 ;  /* 0x00011000040075a7 */ /* 0x000ee400080011ff */
[----:B---3--:R-:W-:Y:S05]  /*76f0*/  @!P0 BRA `(.L_x_111) ;  /* 0x0000002800908947 */ /* 0x008fea0003800000 */
.L_x_110:
[----:B------:R-:W-:Y:S05]  /*7700*/  BSYNC B0 ;  /* 0x0000000000007941 */ /* 0x000fea0003800000 */
.L_x_109:
[----:B------:R-:W-:Y:S02]  /*7710*/  ISETP.NE.AND P0, PT, R74, RZ, PT ;  /* 0x000000ff4a00720c */ /* 0x000fe40003f05270 */
[----:B------:R-:W-:Y:S11]  /*7720*/  IADD3 R71, PT, PT, R71, 0x1, RZ ;  /* 0x0000000147477810 */ /* 0x000ff60007ffe0ff */
[----:B------:R-:W-:Y:S05]  /*7730*/  @P0 WARPSYNC.ALL ;  /* 0x0000000000000948 */ /* 0x000fea0003800000 */
[----:B------:R4:W1:Y:S04]  /*7740*/  @P0 LDSM.16.M88.4 R28, [R3+UR49+0x200] ;  /* 0x00020031031c083b */ /* 0x0008680008000200 */
[----:B------:R4:W1:Y:S02]  /*7750*/  @P0 LDSM.16.M88.4 R36, [R2+0x200] ;  /* 0x000200000224083b */ /* 0x0008640000000200 */
.L_x_108:
[----:B------:R-:W-:Y:S05]  /*7760*/  BSYNC B1 ;  /* 0x0000000000017941 */ /* 0x000fea0003800000 */
.L_x_107:
[----:B---3--:R-:W-:Y:S05]  /*7770*/  VIADD R0, R25, 0x20 ;  /* 0x0000002019007836 */ /* 0x008fea0000000000 */
[----:B------:R-:W-:Y:S04]  /*7780*/  SHF.R.U32.HI R0, RZ, 0x15, R0 ;  /* 0x00000015ff007819 */ /* 0x000fe80000011600 */
[----:B------:R-:W-:Y:S11]  /*7790*/  LOP3.LUT P0, RZ, R0, 0x3, R52, 0x48, !PT ;  /* 0x0000000300ff7812 */ /* 0x000ff60007804834 */
[----:B------:R-:W-:Y:S02]  /*77a0*/  @!UPT UIADD3 URZ, UPT, UPT, URZ, URZ, URZ ;  /* 0x000000fffffff290 */ /* 0x000fe4000fffe0ff */
[----:B------:R-:W-:Y:S05]  /*77b0*/  @!P0 BRA `(.L_x_112) ;  /* 0x0000000000408947 */ /* 0x000fea0003800000 */
[----:B------:R-:W3:Y:S01]  /*77c0*/  LDCU.64 UR8, c[0x4][0x70] ;  /* 0x01000e00ff0877ac */ /* 0x000ee20008000a00 */
[----:B----4-:R-:W-:Y:S01]  /*77d0*/  MOV R3, 0x0 ;  /* 0x0000000000037802 */ /* 0x010fe20000000f00 */
[----:B------:R-:W-:Y:S02]  /*77e0*/  HFMA2 R12, -RZ, RZ, 0, 5.9604644775390625e-08 ;  /* 0x00000001ff0c7431 */ /* 0x000fe400000001ff */
[----:B-1----:R-:W-:Y:S02]  /*77f0*/  IMAD.MOV.U32 R8, RZ, RZ, 0x192 ;  /* 0x00000192ff087424 */ /* 0x002fe400078e00ff */
[----:B------:R-:W-:Y:S01]  /*7800*/  IMAD.MOV.U32 R13, RZ, RZ, RZ ;  /* 0x000000ffff0d7224 */ /* 0x000fe200078e00ff */
[----:B------:R-:W1:Y:S01]  /*7810*/  LDCU.64 UR6, c[0x4][0x78] ;  /* 0x01000f00ff0677ac */ /* 0x000e620008000a00 */
[----:B------:R-:W4:Y:S01]  /*7820*/  LDC.64 R2, c[0x4][R3] ;  /* 0x0100000003027b82 */ /* 0x000f220000000a00 */
[----:B------:R-:W5:Y:S01]  /*7830*/  LDCU.64 UR4, c[0x4][0x10] ;  /* 0x01000200ff0477ac */ /* 0x000f620008000a00 */
[----:B---3--:R-:W-:Y:S01]  /*7840*/  MOV R5, UR9 ;  /* 0x0000000900057c02 */ /* 0x008fe20008000f00 */
[----:B------:R-:W-:Y:S01]  /*7850*/  IMAD.U32 R4, RZ, RZ, UR8 ;  /* 0x00000008ff047e24 */ /* 0x000fe2000f8e00ff */
[----:B-1----:R-:W-:Y:S01]  /*7860*/  MOV R7, UR7 ;  /* 0x0000000700077c02 */ /* 0x002fe20008000f00 */
[----:B------:R-:W-:Y:S01]  /*7870*/  IMAD.U32 R6, RZ, RZ, UR6 ;  /* 0x00000006ff067e24 */ /* 0x000fe2000f8e00ff */
[----:B-----5:R-:W-:Y:S01]  /*7880*/  MOV R11, UR5 ;  /* 0x00000005000b7c02 */ /* 0x020fe20008000f00 */
[----:B------:R-:W-:Y:S02]  /*7890*/  IMAD.U32 R10, RZ, RZ, UR4 ;  /* 0x00000004ff0a7e24 */ /* 0x000fe4000f8e00ff */
[----:B------:R-:W-:Y:S07]  /*78a0*/  LEPC R20, `(.L_x_112) ;  /* 0x000000001014794e */ /* 0x000fee0000000000 */
[----:B--2-4-:R-:W-:Y:S05]  /*78b0*/  CALL.ABS.NOINC R2 ;  /* 0x0000000002007343 */ /* 0x014fea0003c00000 */
.L_x_112:
[----:B------:R-:W-:Y:S01]  /*78c0*/  ISETP.NE.AND P6, PT, R67, RZ, PT ;  /* 0x000000ff4300720c */ /* 0x000fe20003fc5270 */
[----:B------:R-:W-:Y:S05]  /*78d0*/  WARPSYNC.ALL ;  /* 0x0000000000007948 */ /* 0x000fea0003800000 */
[----:B------:R-:W-:Y:S01]  /*78e0*/  R2UR UR4, R25 ;  /* 0x00000000190472ca */ /* 0x000fe200000e0000 */
[--C-:B-1--4-:R-:W-:Y:S01]  /*78f0*/  HADD2.F32 R3, -RZ, R28.reuse.H0_H0 ;  /* 0x2000001cff037230 */ /* 0x112fe20000004100 */
[----:B------:R-:W1:Y:S01]  /*7900*/  S2R R75, SR_CgaCtaId ;  /* 0x00000000004b7919 */ /* 0x000e620000008800 */
[--C-:B------:R-:W-:Y:S01]  /*7910*/  HADD2.F32 R20, -RZ, R29.reuse.H0_H0 ;  /* 0x2000001dff147230 */ /* 0x100fe20000004100 */
[----:B------:R-:W-:Y:S01]  /*7920*/  ISETP.NE.AND P0, PT, R50, RZ, PT ;  /* 0x000000ff3200720c */ /* 0x000fe20003f05270 */
[----:B------:R-:W-:Y:S01]  /*7930*/  HADD2.F32 R21, -RZ, R29.H1_H1 ;  /* 0x3000001dff157230 */ /* 0x000fe20000004100 */
[----:B------:R-:W-:Y:S07]  /*7940*/  BSSY.RECONVERGENT B0, `(.L_x_113) ;  /* 0x0000053000007945 */ /* 0x000fee0003800200 */
[----:B------:R-:W3:Y:S02]  /*7950*/  LDTM.16dp256bit.x4 R4, tmem[UR4+0x20] ;  /* 0x00002004000479ee */ /* 0x000ee40008120000 */
[C---:B---3--:R-:W-:Y:S01]  /*7960*/  FMUL R0, R24.reuse, R4 ;  /* 0x0000000418007220 */ /* 0x048fe20000400000 */
[----:B------:R-:W-:Y:S02]  /*7970*/  HADD2.F32 R4, -RZ, R28.H1_H1 ;  /* 0x3000001cff047230 */ /* 0x000fe40000004100 */
[C---:B------:R-:W-:Y:S01]  /*7980*/  FMUL R2, R24.reuse, R5 ;  /* 0x0000000518027220 */ /* 0x040fe20000400000 */
[C---:B------:R-:W-:Y:S01]  /*7990*/  FMUL R7, R24.reuse, R7 ;  /* 0x0000000718077220 */ /* 0x040fe20000400000 */
[C---:B------:R-:W-:Y:S01]  /*79a0*/  FFMA R0, R27.reuse, R3, R0 ;  /* 0x000000031b007223 */ /* 0x040fe20000000000 */
[C---:B------:R-:W-:Y:S01]  /*79b0*/  FMUL R3, R24.reuse, R6 ;  /* 0x0000000618037220 */ /* 0x040fe20000400000 */
[C---:B------:R-:W-:Y:S01]  /*79c0*/  FFMA R2, R27.reuse, R4, R2 ;  /* 0x000000041b027223 */ /* 0x040fe20000000002 */
[C---:B------:R-:W-:Y:S01]  /*79d0*/  FMUL R4, R24.reuse, R8 ;  /* 0x0000000818047220 */ /* 0x040fe20000400000 */
[----:B------:R-:W-:Y:S01]  /*79e0*/  FMUL R8, R24, R12 ;  /* 0x0000000c18087220 */ /* 0x000fe20000400000 */
[C---:B------:R-:W-:Y:S01]  /*79f0*/  FFMA R3, R27.reuse, R20, R3 ;  /* 0x000000141b037223 */ /* 0x040fe20000000003 */
[----:B------:R-:W-:Y:S01]  /*7a00*/  FFMA R7, R27, R21, R7 ;  /* 0x000000151b077223 */ /* 0x000fe20000000007 */
[----:B------:R-:W-:Y:S01]  /*7a10*/  F2FP.F16.F32.PACK_AB R32, R2, R0 ;  /* 0x000000000220723e */ /* 0x000fe200000000ff */
[C---:B------:R-:W-:Y:S01]  /*7a20*/  FMUL R12, R24.reuse, R16 ;  /* 0x00000010180c7220 */ /* 0x040fe20000400000 */
[--C-:B------:R-:W-:Y:S02]  /*7a30*/  HADD2.F32 R16, -RZ, R30.reuse.H0_H0 ;  /* 0x2000001eff107230 */ /* 0x100fe40000004100 */
[C---:B------:R-:W-:Y:S01]  /*7a40*/  FMUL R5, R24.reuse, R9 ;  /* 0x0000000918057220 */ /* 0x040fe20000400000 */
[----:B------:R-:W-:Y:S01]  /*7a50*/  F2FP.F16.F32.PACK_AB R33, R7, R3 ;  /* 0x000000030721723e */ /* 0x000fe200000000ff */
[----:B------:R-:W-:Y:S02]  /*7a60*/  HADD2.F32 R0, -RZ, R30.H1_H1 ;  /* 0x3000001eff007230 */ /* 0x000fe40000004100 */
[C---:B------:R-:W-:Y:S01]  /*7a70*/  FMUL R6, R24.reuse, R10 ;  /* 0x0000000a18067220 */ /* 0x040fe20000400000 */
[--C-:B------:R-:W-:Y:S02]  /*7a80*/  HADD2.F32 R2, -RZ, R31.reuse.H0_H0 ;  /* 0x2000001fff027230 */ /* 0x100fe40000004100 */
[C---:B------:R-:W-:Y:S01]  /*7a90*/  FMUL R11, R24.reuse, R11 ;  /* 0x0000000b180b7220 */ /* 0x040fe20000400000 */
[----:B------:R-:W-:Y:S02]  /*7aa0*/  HADD2.F32 R3, -RZ, R31.H1_H1 ;  /* 0x3000001fff037230 */ /* 0x000fe40000004100 */
[C---:B------:R-:W-:Y:S01]  /*7ab0*/  FFMA R4, R27.reuse, R16, R4 ;  /* 0x000000101b047223 */ /* 0x040fe20000000004 */
[C---:B------:R-:W-:Y:S01]  /*7ac0*/  FFMA R5, R27.reuse, R0, R5 ;  /* 0x000000001b057223 */ /* 0x040fe20000000005 */
[C---:B------:R-:W-:Y:S01]  /*7ad0*/  FFMA R6, R27.reuse, R2, R6 ;  /* 0x000000021b067223 */ /* 0x040fe20000000006 */
[--C-:B------:R-:W-:Y:S02]  /*7ae0*/  HADD2.F32 R0, -RZ, R36.reuse.H0_H0 ;  /* 0x20000024ff007230 */ /* 0x100fe40000004100 */
[----:B------:R-:W-:Y:S01]  /*7af0*/  FFMA R11, R27, R3, R11 ;  /* 0x000000031b0b7223 */ /* 0x000fe2000000000b */
[----:B------:R-:W-:Y:S01]  /*7b00*/  HADD2.F32 R2, -RZ, R36.H1_H1 ;  /* 0x30000024ff027230 */ /* 0x000fe20000004100 */
[----:B------:R-:W-:Y:S01]  /*7b10*/  F2FP.F16.F32.PACK_AB R34, R5, R4 ;  /* 0x000000040522723e */ /* 0x000fe200000000ff */
[C---:B------:R-:W-:Y:S01]  /*7b20*/  FMUL R9, R24.reuse, R13 ;  /* 0x0000000d18097220 */ /* 0x040fe20000400000 */
[--C-:B------:R-:W-:Y:S01]  /*7b30*/  HADD2.F32 R3, -RZ, R37.reuse.H0_H0 ;  /* 0x20000025ff037230 */ /* 0x100fe20000004100 */
[----:B------:R-:W-:Y:S01]  /*7b40*/  F2FP.F16.F32.PACK_AB R35, R11, R6 ;  /* 0x000000060b23723e */ /* 0x000fe200000000ff */
[C---:B------:R-:W-:Y:S01]  /*7b50*/  FMUL R10, R24.reuse, R14 ;  /* 0x0000000e180a7220 */ /* 0x040fe20000400000 */
[C---:B------:R-:W-:Y:S01]  /*7b60*/  FFMA R8, R27.reuse, R0, R8 ;  /* 0x000000001b087223 */ /* 0x040fe20000000008 */
[C---:B------:R-:W-:Y:S01]  /*7b70*/  FFMA R9, R27.reuse, R2, R9 ;  /* 0x000000021b097223 */ /* 0x040fe20000000009 */
[----:B------:R-:W-:Y:S01]  /*7b80*/  HADD2.F32 R0, -RZ, R37.H1_H1 ;  /* 0x30000025ff007230 */ /* 0x000fe20000004100 */
[----:B------:R3:W-:Y:S01]  /*7b90*/  STSM.16.M88.4 [R69+0x1200], R32 ;  /* 0x0012002045007844 */ /* 0x0007e20000000200 */
[----:B------:R-:W-:Y:S01]  /*7ba0*/  FFMA R10, R27, R3, R10 ;  /* 0x000000031b0a7223 */ /* 0x000fe2000000000a */
[C---:B------:R-:W-:Y:S01]  /*7bb0*/  FMUL R15, R24.reuse, R15 ;  /* 0x0000000f180f7220 */ /* 0x040fe20000400000 */
[----:B------:R-:W-:Y:S01]  /*7bc0*/  F2FP.F16.F32.PACK_AB R8, R9, R8 ;  /* 0x000000080908723e */ /* 0x000fe200000000ff */
[--C-:B------:R-:W-:Y:S02]  /*7bd0*/  HADD2.F32 R2, -RZ, R38.reuse.H0_H0 ;  /* 0x20000026ff027230 */ /* 0x100fe40000004100 */
[C---:B------:R-:W-:Y:S01]  /*7be0*/  FMUL R13, R24.reuse, R17 ;  /* 0x00000011180d7220 */ /* 0x040fe20000400000 */
[----:B------:R-:W-:Y:S02]  /*7bf0*/  HADD2.F32 R3, -RZ, R38.H1_H1 ;  /* 0x30000026ff037230 */ /* 0x000fe40000004100 */
[C---:B------:R-:W-:Y:S01]  /*7c00*/  FMUL R14, R24.reuse, R18 ;  /* 0x00000012180e7220 */ /* 0x040fe20000400000 */
[--C-:B------:R-:W-:Y:S02]  /*7c10*/  HADD2.F32 R4, -RZ, R39.reuse.H0_H0 ;  /* 0x20000027ff047230 */ /* 0x100fe40000004100 */
[C---:B------:R-:W-:Y:S01]  /*7c20*/  FFMA R15, R27.reuse, R0, R15 ;  /* 0x000000001b0f7223 */ /* 0x040fe2000000000f */
[----:B------:R-:W-:Y:S01]  /*7c30*/  MOV R0, UR50 ;  /* 0x0000003200007c02 */ /* 0x000fe20008000f00 */
        /* <DEDUP_REMOVED lines=8> */
[----:B------:R-:W-:Y:S02]  /*7cc0*/  F2FP.F16.F32.PACK_AB R11, R19, R14 ;  /* 0x0000000e130b723e */ /* 0x000fe400000000ff */
[----:B------:R-:W-:Y:S02]  /*7cd0*/  @P6 LEA R0, R0, UR49, 0x3 ;  /* 0x0000003100006c11 */ /* 0x000fe4000f8e18ff */
[----:B------:R-:W-:Y:S01]  /*7ce0*/  LEA R2, R71, UR49, 0x3 ;  /* 0x0000003147027c11 */ /* 0x000fe2000f8e18ff */
[----:B------:R3:W-:Y:S01]  /*7cf0*/  STSM.16.M88.4 [R68+0x1200], R8 ;  /* 0x0012000844007844 */ /* 0x0007e20000000200 */
[----:B------:R-:W-:Y:S02]  /*7d00*/  @P6 IADD3 R0, PT, PT, R0, 0x130, RZ ;  /* 0x0000013000006810 */ /* 0x000fe40007ffe0ff */
[----:B------:R-:W-:Y:S01]  /*7d10*/  @P6 SHF.L.U32 R3, R48, 0x1f, RZ ;  /* 0x0000001f30036819 */ /* 0x000fe200000006ff */
[----:B------:R-:W-:Y:S01]  /*7d20*/  @!PT LDS RZ, [RZ] ;  /* 0x00000000fffff984 */ /* 0x000fe20000000800 */
[----:B------:R-:W-:Y:S01]  /*7d30*/  @!PT LDS RZ, [RZ] ;  /* 0x00000000fffff984 */ /* 0x000fe20000000800 */
[----:B------:R-:W-:Y:S01]  /*7d40*/  @!PT LDS RZ, [RZ] ;  /* 0x00000000fffff984 */ /* 0x000fe20000000800 */
[----:B------:R-:W-:Y:S01]  /*7d50*/  @!PT LDS RZ, [RZ] ;  /* 0x00000000fffff984 */ /* 0x000fe20000000800 */
[----:B------:R4:W-:Y:S06]  /*7d60*/  MEMBAR.ALL.CTA ;  /* 0x0000000000007992 */ /* 0x0009ec0000008000 */
[----:B----4-:R-:W4:Y:S01]  /*7d70*/  FENCE.VIEW.ASYNC.S ;  /* 0x00000000000073c6 */ /* 0x010f220000000000 */
[----:B-1----:R-:W-:Y:S01]  /*7d80*/  @P6 PRMT R0, R75, 0x654, R0 ;  /* 0x000006544b006816 */ /* 0x002fe20000000000 */
[----:B----4-:R-:W-:Y:S06]  /*7d90*/  BAR.SYNC.DEFER_BLOCKING 0x1, 0x80 ;  /* 0x0042000000007b1d */ /* 0x010fec0000010000 */
[----:B------:R-:W-:Y:S05]  /*7da0*/  @P0 BRA `(.L_x_114) ;  /* 0x0000000000300947 */ /* 0x000fea0003800000 */
[----:B------:R-:W1:Y:S01]  /*7db0*/  LDCU.64 UR6, c[0x0][0x348] ;  /* 0x00006900ff0677ac */ /* 0x000e620008000a00 */
[----:B------:R-:W-:Y:S02]  /*7dc0*/  R2UR UR10, R65 ;  /* 0x00000000410a72ca */ /* 0x000fe400000e0000 */
[----:B------:R-:W-:Y:S01]  /*7dd0*/  R2UR UR11, R64 ;  /* 0x00000000400b72ca */ /* 0x000fe200000e0000 */
[----:B------:R-:W-:Y:S01]  /*7de0*/  UIADD3 UR9, UPT, UPT, UR41, 0x20, URZ ;  /* 0x0000002029097890 */ /* 0x000fe2000fffe0ff */
[----:B------:R-:W-:Y:S01]  /*7df0*/  R2UR UR12, R62 ;  /* 0x000000003e0c72ca */ /* 0x000fe200000e0000 */
[----:B------:R-:W-:Y:S01]  /*7e00*/  UIADD3 UR8, UPT, UPT, UR49, 0x1200, URZ ;  /* 0x0000120031087890 */ /* 0x000fe2000fffe0ff */
[----:B------:R-:W-:Y:S01]  /*7e10*/  R2UR UR13, R63 ;  /* 0x000000003f0d72ca */ /* 0x000fe200000e0000 */
[----:B-1----:R-:W-:Y:S04]  /*7e20*/  UIADD3 UR4, UP0, UPT, UR6, 0x780, URZ ;  /* 0x0000078006047890 */ /* 0x002fe8000ff1e0ff */
[----:B------:R-:W-:Y:S09]  /*7e30*/  UIADD3.X UR5, UPT, UPT, URZ, UR7, URZ, UP0, !UPT ;  /* 0x00000007ff057290 */ /* 0x000ff200087fe4ff */
[----:B------:R1:W-:Y:S01]  /*7e40*/  UTMASTG.5D.IM2COL [UR8], [UR4] ;  /* 0x00000008040073b5 */ /* 0x0003e20008060000 */
[----:B------:R0:W-:Y:S01]  /*7e50*/  UTMACMDFLUSH ;  /* 0x00000000000079b7 */ /* 0x0001e20000000000 */
[----:B-1----:R-:W-:Y:S04]  /*7e60*/  DEPBAR.LE SB0, 0x1 ;  /* 0x000080400000791a */ /* 0x002fe80000000000 */
.L_x_114:
[----:B------:R-:W-:Y:S05]  /*7e70*/  BSYNC.RECONVERGENT B0 ;  /* 0x0000000000007941 */ /* 0x000fea0003800200 */
.L_x_113:
[----:B------:R-:W-:Y:S01]  /*7e80*/  BAR.SYNC.DEFER_BLOCKING 0x1, 0x80 ;  /* 0x0042000000007b1d */ /* 0x000fe20000010000 */
[----:B------:R-:W-:Y:S04]  /*7e90*/  UIADD3 UR4, UPT, UPT, UR50, 0x1, URZ ;  /* 0x0000000132047890 */ /* 0x000fe8000fffe0ff */
[----:B------:R-:W-:Y:S04]  /*7ea0*/  UISETP.NE.AND UP0, UPT, UR4, 0x4, UPT ;  /* 0x000000040400788c */ /* 0x000fe8000bf05270 */
[----:B------:R-:W-:Y:S01]  /*7eb0*/  USEL UR40, UR4, URZ, UP0 ;  /* 0x000000ff04287287 */ /* 0x000fe20008000000 */
[----:B------:R1:W-:Y:S01]  /*7ec0*/  @P6 SYNCS.ARRIVE.TRANS64.RED.A1T0 RZ, [R0+URZ], RZ ;  /* 0x000000ff00ff69a7 */ /* 0x0003e200081004ff */
[----:B------:R-:W-:Y:S01]  /*7ed0*/  BSSY B1, `(.L_x_115) ;  /* 0x0000014000017945 */ /* 0x000fe20003800000 */
[----:B------:R-:W4:Y:S02]  /*7ee0*/  @P6 SYNCS.PHASECHK.TRANS64.TRYWAIT P0, [R2+URZ+0x110], R3 ;  /* 0x00011003020065a7 */ /* 0x000f2400080011ff */
[----:B----4-:R-:W-:Y:S01]  /*7ef0*/  @P6 SEL R73, RZ, 0x1, !P0 ;  /* 0x00000001ff496807 */ /* 0x010fe20004000000 */
[----:B-1----:R-:W-:Y:S06]  /*7f00*/  @!P6 BRA `(.L_x_116) ;  /* 0x000000000040e947 */ /* 0x002fec0003800000 */
[----:B------:R-:W-:Y:S01]  /*7f10*/  ISETP.NE.AND P1, PT, R74, RZ, PT ;  /* 0x000000ff4a00720c */ /* 0x000fe20003f25270 */
[----:B------:R-:W-:Y:S01]  /*7f20*/  BSSY B0, `(.L_x_117) ;  /* 0x0000009000007945 */ /* 0x000fe20003800000 */
[----:B------:R-:W-:Y:S11]  /*7f30*/  ISETP.NE.AND P0, PT, R73, RZ, PT ;  /* 0x000000ff4900720c */ /* 0x000ff60003f05270 */
[----:B------:R-:W-:Y:S05]  /*7f40*/  @P1 IMAD R3, R71, 0x1000, R72 ;  /* 0x0000100047031824 */ /* 0x000fea00078e0248 */
[----:B------:R-:W-:Y:S05]  /*7f50*/  @P1 IADD3 R0, PT, PT, R3, UR49, RZ ;  /* 0x0000003103001c10 */ /* 0x000fea000fffe0ff */
[----:B------:R-:W-:Y:S01]  /*7f60*/  @P1 IMAD.IADD R0, R61, 0x1, R0 ;  /* 0x000000013d001824 */ /* 0x000fe200078e0200 */
[----:B------:R-:W-:Y:S06]  /*7f70*/  @P0 BRA `(.L_x_118) ;  /* 0x00000000000c0947 */ /* 0x000fec0003800000 */
[----:B------:R-:W-:Y:S04]  /*7f80*/  SHF.L.U32 R4, R48, 0x1f, RZ ;  /* 0x0000001f30047819 */ /* 0x000fe800000006ff */
[----:B------:R-:W1:Y:S02]  /*7f90*/  SYNCS.PHASECHK.TRANS64.TRYWAIT P0, [R2+URZ+0x110], R4 ;  /* 0x00011004020075a7 */ /* 0x000e6400080011ff */
[----:B-1----:R-:W-:Y:S05]  /*7fa0*/  @!P0 BRA `(.L_x_119) ;  /* 0x0000002000788947 */ /* 0x002fea0003800000 */
.L_x_118:
[----:B------:R-:W-:Y:S05]  /*7fb0*/  BSYNC B0 ;  /* 0x0000000000007941 */ /* 0x000fea0003800000 */
.L_x_117:
[----:B------:R-:W-:Y:S02]  /*7fc0*/  ISETP.NE.AND P0, PT, R74, RZ, PT ;  /* 0x000000ff4a00720c */ /* 0x000fe40003f05270 */
[----:B------:R-:W-:Y:S11]  /*7fd0*/  IADD3 R71, PT, PT, R71, 0x1, RZ ;  /* 0x0000000147477810 */ /* 0x000ff60007ffe0ff */
[----:B------:R-:W-:Y:S05]  /*7fe0*/  @P0 WARPSYNC.ALL ;  /* 0x0000000000000948 */ /* 0x000fea0003800000 */
[----:B------:R4:W1:Y:S04]  /*7ff0*/  @P0 LDSM.16.M88.4 R28, [R3+UR49+0x200] ;  /* 0x00020031031c083b */ /* 0x0008680008000200 */
[----:B------:R4:W1:Y:S02]  /*8000*/  @P0 LDSM.16.M88.4 R36, [R0+0x200] ;  /* 0x000200000024083b */ /* 0x0008640000000200 */
.L_x_116:
[----:B------:R-:W-:Y:S05]  /*8010*/  BSYNC B1 ;  /* 0x0000000000017941 */ /* 0x000fea0003800000 */
.L_x_115:
[----:B----4-:R-:W-:Y:S05]  /*8020*/  VIADD R0, R25, 0x40 ;  /* 0x0000004019007836 */ /* 0x010fea0000000000 */
[----:B------:R-:W-:Y:S04]  /*8030*/  SHF.R.U32.HI R0, RZ, 0x15, R0 ;  /* 0x00000015ff007819 */ /* 0x000fe80000011600 */
[----:B------:R-:W-:Y:S11]  /*8040*/  LOP3.LUT P0, RZ, R0, 0x3, R52, 0x48, !PT ;  /* 0x0000000300ff7812 */ /* 0x000ff60007804834 */
[----:B------:R-:W-:Y:S02]  /*8050*/  @!UPT UIADD3 URZ, UPT, UPT, URZ, URZ, URZ ;  /* 0x000000fffffff290 */ /* 0x000fe4000fffe0ff */
[----:B------:R-:W-:Y:S05]  /*8060*/  @!P0 BRA `(.L_x_120) ;  /* 0x0000000000408947 */ /* 0x000fea0003800000 */
[----:B------:R-:W4:Y:S01]  /*8070*/  LDCU.64 UR8, c[0x4][0x70] ;  /* 0x01000e00ff0877ac */ /* 0x000f220008000a00 */
[----:B------:R-:W-:Y:S01]  /*8080*/  MOV R3, 0x0 ;  /* 0x0000000000037802 */ /* 0x000fe20000000f00 */
[----:B------:R-:W-:Y:S02]  /*8090*/  HFMA2 R12, -RZ, RZ, 0, 5.9604644775390625e-08 ;  /* 0x00000001ff0c7431 */ /* 0x000fe400000001ff */
[----:B---3--:R-:W-:Y:S02]  /*80a0*/  IMAD.MOV.U32 R8, RZ, RZ, 0x192 ;  /* 0x00000192ff087424 */ /* 0x008fe400078e00ff */
[----:B------:R-:W-:Y:S01]  /*80b0*/  IMAD.MOV.U32 R13, RZ, RZ, RZ ;  /* 0x000000ffff0d7224 */ /* 0x000fe200078e00ff */
[----:B------:R-:W3:Y:S01]  /*80c0*/  LDCU.64 UR6, c[0x4][0x78] ;  /* 0x01000f00ff0677ac */ /* 0x000ee20008000a00 */
[----:B-1----:R-:W1:Y:S01]  /*80d0*/  LDC.64 R2, c[0x4][R3] ;  /* 0x0100000003027b82 */ /* 0x002e620000000a00 */
[----:B------:R-:W5:Y:S01]  /*80e0*/  LDCU.64 UR4, c[0x4][0x10] ;  /* 0x01000200ff0477ac */ /* 0x000f620008000a00 */
[----:B----4-:R-:W-:Y:S01]  /*80f0*/  MOV R5, UR9 ;  /* 0x0000000900057c02 */ /* 0x010fe20008000f00 */
[----:B------:R-:W-:Y:S01]  /*8100*/  IMAD.U32 R4, RZ, RZ, UR8 ;  /* 0x00000008ff047e24 */ /* 0x000fe2000f8e00ff */
[----:B---3--:R-:W-:Y:S01]  /*8110*/  MOV R7, UR7 ;  /* 0x0000000700077c02 */ /* 0x008fe20008000f00 */
[----:B------:R-:W-:Y:S01]  /*8120*/  IMAD.U32 R6, RZ, RZ, UR6 ;  /* 0x00000006ff067e24 */ /* 0x000fe2000f8e00ff */
[----:B-----5:R-:W-:Y:S01]  /*8130*/  MOV R11, UR5 ;  /* 0x00000005000b7c02 */ /* 0x020fe20008000f00 */
[----:B------:R-:W-:Y:S02]  /*8140*/  IMAD.U32 R10, RZ, RZ, UR4 ;  /* 0x00000004ff0a7e24 */ /* 0x000fe4000f8e00ff */
[----:B------:R-:W-:Y:S07]  /*8150*/  LEPC R20, `(.L_x_120) ;  /* 0x000000001014794e */ /* 0x000fee0000000000 */
[----:B-12---:R-:W-:Y:S05]  /*8160*/  CALL.ABS.NOINC R2 ;  /* 0x0000000002007343 */ /* 0x006fea0003c00000 */
.L_x_120:
[----:B------:R-:W-:Y:S01]  /*8170*/  ISETP.NE.AND P6, PT, R67, RZ, PT ;  /* 0x000000ff4300720c */ /* 0x000fe20003fc5270 */
[----:B------:R-:W-:Y:S05]  /*8180*/  WARPSYNC.ALL ;  /* 0x0000000000007948 */ /* 0x000fea0003800000 */
[----:B------:R-:W-:Y:S01]  /*8190*/  R2UR UR4, R25 ;  /* 0x00000000190472ca */ /* 0x000fe200000e0000 */
[--C-:B-1----:R-:W-:Y:S01]  /*81a0*/  HADD2.F32 R3, -RZ, R28.reuse.H0_H0 ;  /* 0x2000001cff037230 */ /* 0x102fe20000004100 */
[----:B------:R-:W-:Y:S01]  /*81b0*/  ISETP.NE.AND P0, PT, R50, RZ, PT ;  /* 0x000000ff3200720c */ /* 0x000fe20003f05270 */
[--C-:B------:R-:W-:Y:S01]  /*81c0*/  HADD2.F32 R20, -RZ, R29.reuse.H0_H0 ;  /* 0x2000001dff147230 */ /* 0x100fe20000004100 */
[----:B------:R-:W-:Y:S01]  /*81d0*/  BSSY.RECONVERGENT B0, `(.L_x_121) ;  /* 0x0000054000007945 */ /* 0x000fe20003800200 */
[----:B------:R-:W-:Y:S08]  /*81e0*/  HADD2.F32 R21, -RZ, R29.H1_H1 ;  /* 0x3000001dff157230 */ /* 0x000ff00000004100 */
[----:B---3--:R-:W1:Y:S02]  /*81f0*/  LDTM.16dp256bit.x4 R4, tmem[UR4+0x40] ;  /* 0x00004004000479ee */ /* 0x008e640008120000 */
[C---:B-1----:R-:W-:Y:S01]  /*8200*/  FMUL R0, R24.reuse, R4 ;  /* 0x0000000418007220 */ /* 0x042fe20000400000 */
[----:B------:R-:W-:Y:S02]  /*8210*/  HADD2.F32 R4, -RZ, R28.H1_H1 ;  /* 0x3000001cff047230 */ /* 0x000fe40000004100 */
[C---:B------:R-:W-:Y:S01]  /*8220*/  FMUL R2, R24.reuse, R5 ;  /* 0x0000000518027220 */ /* 0x040fe20000400000 */
[C---:B------:R-:W-:Y:S01]  /*8230*/  FMUL R7, R24.reuse, R7 ;  /* 0x0000000718077220 */ /* 0x040fe20000400000 */
[C---:B------:R-:W-:Y:S01]  /*8240*/  FFMA R0, R27.reuse, R3, R0 ;  /* 0x000000031b007223 */ /* 0x040fe20000000000 */
[C---:B------:R-:W-:Y:S01]  /*8250*/  FMUL R3, R24.reuse, R6 ;  /* 0x0000000618037220 */ /* 0x040fe20000400000 */
[C---:B------:R-:W-:Y:S01]  /*8260*/  FFMA R2, R27.reuse, R4, R2 ;  /* 0x000000041b027223 */ /* 0x040fe20000000002 */
[C---:B------:R-:W-:Y:S01]  /*8270*/  FMUL R4, R24.reuse, R8 ;  /* 0x0000000818047220 */ /* 0x040fe20000400000 */
[C---:B------:R-:W-:Y:S01]  /*8280*/  FMUL R8, R24.reuse, R12 ;  /* 0x0000000c18087220 */ /* 0x040fe20000400000 */
[----:B------:R-:W-:Y:S01]  /*8290*/  FMUL R12, R24, R16 ;  /* 0x00000010180c7220 */ /* 0x000fe20000400000 */
[C---:B------:R-:W-:Y:S01]  /*82a0*/  FFMA R3, R27.reuse, R20, R3 ;  /* 0x000000141b037223 */ /* 0x040fe20000000003 */
[----:B------:R-:W-:Y:S01]  /*82b0*/  F2FP.F16.F32.PACK_AB R32, R2, R0 ;  /* 0x000000000220723e */ /* 0x000fe200000000ff */
[--C-:B------:R-:W-:Y:S02]  /*82c0*/  HADD2.F32 R16, -RZ, R30.reuse.H0_H0 ;  /* 0x2000001eff107230 */ /* 0x100fe40000004100 */
[C---:B------:R-:W-:Y:S01]  /*82d0*/  FMUL R5, R24.reuse, R9 ;  /* 0x0000000918057220 */ /* 0x040fe20000400000 */
[----:B------:R-:W-:Y:S02]  /*82e0*/  HADD2.F32 R0, -RZ, R30.H1_H1 ;  /* 0x3000001eff007230 */ /* 0x000fe40000004100 */
[C---:B------:R-:W-:Y:S01]  /*82f0*/  FFMA R7, R27.reuse, R21, R7 ;  /* 0x000000151b077223 */ /* 0x040fe20000000007 */
[--C-:B------:R-:W-:Y:S02]  /*8300*/  HADD2.F32 R2, -RZ, R31.reuse.H0_H0 ;  /* 0x2000001fff027230 */ /* 0x100fe40000004100 */
[C---:B------:R-:W-:Y:S01]  /*8310*/  FMUL R6, R24.reuse, R10 ;  /* 0x0000000a18067220 */ /* 0x040fe20000400000 */
[C---:B------:R-:W-:Y:S01]  /*8320*/  FFMA R4, R27.reuse, R16, R4 ;  /* 0x000000101b047223 */ /* 0x040fe20000000004 */
[----:B------:R-:W-:Y:S01]  /*8330*/  FFMA R5, R27, R0, R5 ;  /* 0x000000001b057223 */ /* 0x000fe20000000005 */
[----:B------:R-:W-:Y:S01]  /*8340*/  F2FP.F16.F32.PACK_AB R33, R7, R3 ;  /* 0x000000030721723e */ /* 0x000fe200000000ff */
[----:B------:R-:W-:Y:S02]  /*8350*/  HADD2.F32 R16, -RZ, R31.H1_H1 ;  /* 0x3000001fff107230 */ /* 0x000fe40000004100 */
        /* <DEDUP_REMOVED lines=9> */
[C---:B------:R-:W-:Y:S01]  /*83f0*/  FFMA R8, R27.reuse, R0, R8 ;  /* 0x000000001b087223 */ /* 0x040fe20000000008 */
[C---:B------:R-:W-:Y:S01]  /*8400*/  FFMA R9, R27.reuse, R2, R9 ;  /* 0x000000021b097223 */ /* 0x040fe20000000009 */
[----:B------:R-:W-:Y:S02]  /*8410*/  HADD2.F32 R0, -RZ, R37.H1_H1 ;  /* 0x30000025ff007230 */ /* 0x000fe40000004100 */
[----:B------:R-:W-:Y:S01]  /*8420*/  FFMA R10, R27, R3, R10 ;  /* 0x000000031b0a7223 */ /* 0x000fe2000000000a */
[----:B------:R-:W-:Y:S01]  /*8430*/  F2FP.F16.F32.PACK_AB R35, R11, R6 ;  /* 0x000000060b23723e */ /* 0x000fe200000000ff */
[C---:B------:R-:W-:Y:S01]  /*8440*/  FMUL R15, R24.reuse, R15 ;  /* 0x0000000f180f7220 */ /* 0x040fe20000400000 */
[--C-:B------:R-:W-:Y:S02]  /*8450*/  HADD2.F32 R2, -RZ, R38.reuse.H0_H0 ;  /* 0x20000026ff027230 */ /* 0x100fe40000004100 */
[C---:B------:R-:W-:Y:S01]  /*8460*/  FMUL R13, R24.reuse, R17 ;  /* 0x00000011180d7220 */ /* 0x040fe20000400000 */
[----:B------:R-:W-:Y:S01]  /*8470*/  HADD2.F32 R3, -RZ, R38.H1_H1 ;  /* 0x30000026ff037230 */ /* 0x000fe20000004100 */
[----:B------:R1:W-:Y:S01]  /*8480*/  STSM.16.M88.4 [R69+0x2200], R32 ;  /* 0x0022002045007844 */ /* 0x0003e20000000200 */
[----:B------:R-:W-:Y:S01]  /*8490*/  F2FP.F16.F32.PACK_AB R8, R9, R8 ;  /* 0x000000080908723e */ /* 0x000fe200000000ff */
[--C-:B------:R-:W-:Y:S02]  /*84a0*/  HADD2.F32 R4, -RZ, R39.reuse.H0_H0 ;  /* 0x20000027ff047230 */ /* 0x100fe40000004100 */
[C---:B------:R-:W-:Y:S01]  /*84b0*/  FMUL R14, R24.reuse, R18 ;  /* 0x00000012180e7220 */ /* 0x040fe20000400000 */
[----:B------:R-:W-:Y:S02]  /*84c0*/  HADD2.F32 R5, -RZ, R39.H1_H1 ;  /* 0x30000027ff057230 */ /* 0x000fe40000004100 */
[C---:B------:R-:W-:Y:S01]  /*84d0*/  FFMA R15, R27.reuse, R0, R15 ;  /* 0x000000001b0f7223 */ /* 0x040fe2000000000f */
[----:B------:R-:W-:Y:S01]  /*84e0*/  MOV R0, UR40 ;  /* 0x0000002800007c02 */ /* 0x000fe20008000f00 */
        /* <DEDUP_REMOVED lines=18> */
[----:B---3--:R-:W3:Y:S01]  /*8610*/  FENCE.VIEW.ASYNC.S ;  /* 0x00000000000073c6 */ /* 0x008ee20000000000 */
[----:B------:R-:W-:Y:S01]  /*8620*/  @P6 PRMT R0, R75, 0x654, R0 ;  /* 0x000006544b006816 */ /* 0x000fe20000000000 */
[----:B---3--:R-:W-:Y:S06]  /*8630*/  BAR.SYNC.DEFER_BLOCKING 0x1, 0x80 ;  /* 0x0042000000007b1d */ /* 0x008fec0000010000 */
[----:B------:R-:W-:Y:S05]  /*8640*/  @P0 BRA `(.L_x_122) ;  /* 0x0000000000300947 */ /* 0x000fea0003800000 */
[----:B------:R-:W3:Y:S01]  /*8650*/  LDCU.64 UR6, c[0x0][0x348] ;  /* 0x00006900ff0677ac */ /* 0x000ee20008000a00 */
[----:B------:R-:W-:Y:S02]  /*8660*/  R2UR UR10, R65 ;  /* 0x00000000410a72ca */ /* 0x000fe400000e0000 */
[----:B------:R-:W-:Y:S01]  /*8670*/  R2UR UR11, R64 ;  /* 0x00000000400b72ca */ /* 0x000fe200000e0000 */
[----:B------:R-:W-:Y:S01]  /*8680*/  UIADD3 UR9, UPT, UPT, UR41, 0x40, URZ ;  /* 0x0000004029097890 */ /* 0x000fe2000fffe0ff */
[----:B------:R-:W-:Y:S01]  /*8690*/  R2UR UR12, R62 ;  /* 0x000000003e0c72ca */ /* 0x000fe200000e0000 */
[----:B------:R-:W-:Y:S01]  /*86a0*/  UIADD3 UR8, UPT, UPT, UR49, 0x2200, URZ ;  /* 0x0000220031087890 */ /* 0x000fe2000fffe0ff */
[----:B------:R-:W-:Y:S01]  /*86b0*/  R2UR UR13, R63 ;  /* 0x000000003f0d72ca */ /* 0x000fe200000e0000 */
[----:B---3--:R-:W-:Y:S04]  /*86c0*/  UIADD3 UR4, UP0, UPT, UR6, 0x780, URZ ;  /* 0x0000078006047890 */ /* 0x008fe8000ff1e0ff */
[----:B------:R-:W-:Y:S09]  /*86d0*/  UIADD3.X UR5, UPT, UPT, URZ, UR7, URZ, UP0, !UPT ;  /* 0x00000007ff057290 */ /* 0x000ff200087fe4ff */
[----:B------:R3:W-:Y:S01]  /*86e0*/  UTMASTG.5D.IM2COL [UR8], [UR4] ;  /* 0x00000008040073b5 */ /* 0x0007e20008060000 */
[----:B------:R0:W-:Y:S01]  /*86f0*/  UTMACMDFLUSH ;  /* 0x00000000000079b7 */ /* 0x0001e20000000000 */
[----:B---3--:R-:W-:Y:S04]  /*8700*/  DEPBAR.LE SB0, 0x1 ;  /* 0x000080400000791a */ /* 0x008fe80000000000 */
.L_x_122:
[----:B------:R-:W-:Y:S05]  /*8710*/  BSYNC.RECONVERGENT B0 ;  /* 0x0000000000007941 */ /* 0x000fea0003800200 */
.L_x_121:
        /* <DEDUP_REMOVED lines=8> */
[----:B---3--:R-:W-:Y:S06]  /*87a0*/  @!P6 BRA `(.L_x_124) ;  /* 0x000000000040e947 */ /* 0x008fec0003800000 */
        /* <DEDUP_REMOVED lines=8> */
[----:B------:R-:W3:Y:S02]  /*8830*/  SYNCS.PHASECHK.TRANS64.TRYWAIT P0, [R3+URZ+0x110], R0 ;  /* 0x00011000030075a7 */ /* 0x000ee400080011ff */
[----:B---3--:R-:W-:Y:S05]  /*8840*/  @!P0 BRA `(.L_x_127) ;  /* 0x0000001800648947 */ /* 0x008fea0003800000 */
.L_x_126:
[----:B------:R-:W-:Y:S05]  /*8850*/  BSYNC B0 ;  /* 0x0000000000007941 */ /* 0x000fea0003800000 */
.L_x_125:
[----:B------:R-:W-:Y:S11]  /*8860*/  ISETP.NE.AND P0, PT, R74, RZ, PT ;  /* 0x000000ff4a00720c */ /* 0x000ff60003f05270 */
[----:B------:R-:W-:Y:S02]  /*8870*/  @!UPT UIADD3 URZ, UPT, UPT, URZ, URZ, URZ ;  /* 0x000000fffffff290 */ /* 0x000fe4000fffe0ff */
[----:B------:R-:W-:Y:S05]  /*8880*/  @P0 WARPSYNC.ALL ;  /* 0x0000000000000948 */ /* 0x000fea0003800000 */
[----:B------:R4:W1:Y:S04]  /*8890*/  @P0 LDSM.16.M88.4 R28, [R71+UR49+0x200] ;  /* 0x00020031471c083b */ /* 0x0008680008000200 */
[----:B------:R4:W1:Y:S02]  /*88a0*/  @P0 LDSM.16.M88.4 R36, [R2+0x200] ;  /* 0x000200000224083b */ /* 0x0008640000000200 */
.L_x_124:
[----:B------:R-:W-:Y:S05]  /*88b0*/  BSYNC B1 ;  /* 0x0000000000017941 */ /* 0x000fea0003800000 */
.L_x_123:
[----:B---3--:R-:W-:Y:S05]  /*88c0*/  VIADD R0, R25, 0x60 ;  /* 0x0000006019007836 */ /* 0x008fea0000000000 */
[----:B------:R-:W-:Y:S04]  /*88d0*/  SHF.R.U32.HI R0, RZ, 0x15, R0 ;  /* 0x00000015ff007819 */ /* 0x000fe80000011600 */
[----:B------:R-:W-:Y:S11]  /*88e0*/  LOP3.LUT P0, RZ, R0, 0x3, R52, 0x48, !PT ;  /* 0x0000000300ff7812 */ /* 0x000ff60007804834 */
[----:B------:R-:W-:Y:S02]  /*88f0*/  @!UPT UIADD3 URZ, UPT, UPT, URZ, URZ, URZ ;  /* 0x000000fffffff290 */ /* 0x000fe4000fffe0ff */
[----:B------:R-:W-:Y:S05]  /*8900*/  @!P0 BRA `(.L_x_128) ;  /* 0x0000000000408947 */ /* 0x000fea0003800000 */
[----:B------:R-:W3:Y:S01]  /*8910*/  LDCU.64 UR8, c[0x4][0x70] ;  /* 0x01000e00ff0877ac */ /* 0x000ee20008000a00 */
[----:B------:R-:W-:Y:S01]  /*8920*/  MOV R3, 0x0 ;  /* 0x0000000000037802 */ /* 0x000fe20000000f00 */
[----:B------:R-:W-:Y:S02]  /*8930*/  HFMA2 R12, -RZ, RZ, 0, 5.9604644775390625e-08 ;  /* 0x00000001ff0c7431 */ /* 0x000fe400000001ff */
[----:B-1----:R-:W-:Y:S02]  /*8940*/  IMAD.MOV.U32 R8, RZ, RZ, 0x192 ;  /* 0x00000192ff087424 */ /* 0x002fe400078e00ff */
[----:B------:R-:W-:Y:S01]  /*8950*/  IMAD.MOV.U32 R13, RZ, RZ, RZ ;  /* 0x000000ffff0d7224 */ /* 0x000fe200078e00ff */
[----:B------:R-:W1:Y:S01]  /*8960*/  LDCU.64 UR6, c[0x4][0x78] ;  /* 0x01000f00ff0677ac */ /* 0x000e620008000a00 */
[----:B----4-:R-:W4:Y:S01]  /*8970*/  LDC.64 R2, c[0x4][R3] ;  /* 0x0100000003027b82 */ /* 0x010f220000000a00 */
        /* <DEDUP_REMOVED lines=9> */
.L_x_128:
[----:B------:R-:W-:Y:S01]  /*8a10*/  ISETP.NE.AND P0, PT, R50, RZ, PT ;  /* 0x000000ff3200720c */ /* 0x000fe20003f05270 */
[----:B------:R-:W-:Y:S05]  /*8a20*/  WARPSYNC.ALL ;  /* 0x0000000000007948 */ /* 0x000fea0003800000 */
[----:B------:R-:W-:Y:S01]  /*8a30*/  R2UR UR4, R25 ;  /* 0x00000000190472ca */ /* 0x000fe200000e0000 */
[----:B------:R-:W3:Y:S01]  /*8a40*/  S2UR UR5, SR_CgaCtaId ;  /* 0x00000000000579c3 */ /* 0x000ee20000008800 */
[--C-:B-1----:R-:W-:Y:S01]  /*8a50*/  HADD2.F32 R0, -RZ, R28.reuse.H0_H0 ;  /* 0x2000001cff007230 */ /* 0x102fe20000004100 */
[----:B------:R-:W-:Y:S01]  /*8a60*/  BSSY.RECONVERGENT B0, `(.L_x_129) ;  /* 0x0000054000007945 */ /* 0x000fe20003800200 */
[----:B----4-:R-:W-:Y:S02]  /*8a70*/  HADD2.F32 R2, -RZ, R28.H1_H1 ;  /* 0x3000001cff027230 */ /* 0x010fe40000004100 */
[--C-:B------:R-:W-:Y:S02]  /*8a80*/  HADD2.F32 R3, -RZ, R29.reuse.H0_H0 ;  /* 0x2000001dff037230 */ /* 0x100fe40000004100 */
[----:B------:R-:W-:Y:S02]  /*8a90*/  HADD2.F32 R20, -RZ, R29.H1_H1 ;  /* 0x3000001dff147230 */ /* 0x000fe40000004100 */
[--C-:B------:R-:W-:Y:S02]  /*8aa0*/  HADD2.F32 R21, -RZ, R30.reuse.H0_H0 ;  /* 0x2000001eff157230 */ /* 0x100fe40000004100 */
[----:B------:R-:W-:Y:S01]  /*8ab0*/  HADD2.F32 R25, -RZ, R30.H1_H1 ;  /* 0x3000001eff197230 */ /* 0x000fe20000004100 */
[----:B------:R-:W1:Y:S01]  /*8ac0*/  LDTM.16dp256bit.x4 R4, tmem[UR4+0x60] ;  /* 0x00006004000479ee */ /* 0x000e620008120000 */
[----:B------:R-:W-:Y:S01]  /*8ad0*/  R2UR UR4, R70 ;  /* 0x00000000460472ca */ /* 0x000fe200000e0000 */
[----:B------:R-:W-:Y:S01]  /*8ae0*/  NOP ;  /* 0x0000000000007918 */ /* 0x000fe20000000000 */
[--C-:B------:R-:W-:Y:S02]  /*8af0*/  HADD2.F32 R26, -RZ, R31.reuse.H0_H0 ;  /* 0x2000001fff1a7230 */ /* 0x100fe40000004100 */
[----:B------:R-:W-:Y:S02]  /*8b00*/  HADD2.F32 R28, -RZ, R31.H1_H1 ;  /* 0x3000001fff1c7230 */ /* 0x000fe40000004100 */
[--C-:B------:R-:W-:Y:S02]  /*8b10*/  HADD2.F32 R29, -RZ, R36.reuse.H0_H0 ;  /* 0x20000024ff1d7230 */ /* 0x100fe40000004100 */
[----:B------:R-:W-:Y:S02]  /*8b20*/  HADD2.F32 R30, -RZ, R36.H1_H1 ;  /* 0x30000024ff1e7230 */ /* 0x000fe40000004100 */
[--C-:B------:R-:W-:Y:S02]  /*8b30*/  HADD2.F32 R31, -RZ, R37.reuse.H0_H0 ;  /* 0x20000025ff1f7230 */ /* 0x100fe40000004100 */
[----:B------:R-:W-:Y:S01]  /*8b40*/  HADD2.F32 R32, -RZ, R37.H1_H1 ;  /* 0x30000025ff207230 */ /* 0x000fe20000004100 */
[----:B------:R-:W-:Y:S01]  /*8b50*/  UIADD3 UR4, UPT, UPT, UR4, 0x180, URZ ;  /* 0x0000018004047890 */ /* 0x000fe2000fffe0ff */
[--C-:B------:R-:W-:Y:S02]  /*8b60*/  HADD2.F32 R33, -RZ, R38.reuse.H0_H0 ;  /* 0x20000026ff217230 */ /* 0x100fe40000004100 */
[----:B------:R-:W-:Y:S02]  /*8b70*/  HADD2.F32 R34, -RZ, R38.H1_H1 ;  /* 0x30000026ff227230 */ /* 0x000fe40000004100 */
[--C-:B------:R-:W-:Y:S02]  /*8b80*/  HADD2.F32 R35, -RZ, R39.reuse.H0_H0 ;  /* 0x20000027ff237230 */ /* 0x100fe40000004100 */
[----:B------:R-:W-:Y:S02]  /*8b90*/  HADD2.F32 R36, -RZ, R39.H1_H1 ;  /* 0x30000027ff247230 */ /* 0x000fe40000004100 */
[C---:B-1----:R-:W-:Y:S01]  /*8ba0*/  FMUL R4, R24.reuse, R4 ;  /* 0x0000000418047220 */ /* 0x042fe20000400000 */
[----:B---3--:R-:W-:Y:S01]  /*8bb0*/  UPRMT UR4, UR5, 0x654, UR4 ;  /* 0x0000065405047896 */ /* 0x008fe20008000004 */
[C---:B------:R-:W-:Y:S01]  /*8bc0*/  FMUL R5, R24.reuse, R5 ;  /* 0x0000000518057220 */ /* 0x040fe20000400000 */
[C---:B------:R-:W-:Y:S01]  /*8bd0*/  FMUL R6, R24.reuse, R6 ;  /* 0x0000000618067220 */ /* 0x040fe20000400000 */
[C---:B------:R-:W-:Y:S01]  /*8be0*/  FFMA R4, R27.reuse, R0, R4 ;  /* 0x000000001b047223 */ /* 0x040fe20000000004 */
[C---:B------:R-:W-:Y:S01]  /*8bf0*/  FMUL R7, R24.reuse, R7 ;  /* 0x0000000718077220 */ /* 0x040fe20000400000 */
[C---:B------:R-:W-:Y:S01]  /*8c00*/  FFMA R5, R27.reuse, R2, R5 ;  /* 0x000000021b057223 */ /* 0x040fe20000000005 */
[C---:B------:R-:W-:Y:S01]  /*8c10*/  FFMA R6, R27.reuse, R3, R6 ;  /* 0x000000031b067223 */ /* 0x040fe20000000006 */
[C---:B------:R-:W-:Y:S01]  /*8c20*/  FMUL R8, R24.reuse, R8 ;  /* 0x0000000818087220 */ /* 0x040fe20000400000 */
[----:B------:R-:W-:Y:S01]  /*8c30*/  FFMA R7, R27, R20, R7 ;  /* 0x000000141b077223 */ /* 0x000fe20000000007 */
[----:B------:R-:W-:Y:S01]  /*8c40*/  SYNCS.ARRIVE.TRANS64.RED.A1T0 RZ, [UR4], RZ ;  /* 0x000000ffffff79a7 */ /* 0x000fe20008100404 */
[----:B------:R-:W-:Y:S01]  /*8c50*/  F2FP.F16.F32.PACK_AB R4, R5, R4 ;  /* 0x000000040504723e */ /* 0x000fe200000000ff */
[----:B------:R-:W-:Y:S01]  /*8c60*/  FFMA R8, R27, R21, R8 ;  /* 0x000000151b087223 */ /* 0x000fe20000000008 */
[C---:B------:R-:W-:Y:S01]  /*8c70*/  FMUL R9, R24.reuse, R9 ;  /* 0x0000000918097220 */ /* 0x040fe20000400000 */
[----:B------:R-:W-:Y:S01]  /*8c80*/  F2FP.F16.F32.PACK_AB R5, R7, R6 ;  /* 0x000000060705723e */ /* 0x000fe200000000ff */
[C---:B------:R-:W-:Y:S01]  /*8c90*/  FMUL R0, R24.reuse, R10 ;  /* 0x0000000a18007220 */ /* 0x040fe20000400000 */
[C---:B------:R-:W-:Y:S01]  /*8ca0*/  FMUL R2, R24.reuse, R11 ;  /* 0x0000000b18027220 */ /* 0x040fe20000400000 */
[C---:B------:R-:W-:Y:S01]  /*8cb0*/  FMUL R3, R24.reuse, R12 ;  /* 0x0000000c18037220 */ /* 0x040fe20000400000 */
[C---:B------:R-:W-:Y:S01]  /*8cc0*/  FFMA R9, R27.reuse, R25, R9 ;  /* 0x000000191b097223 */ /* 0x040fe20000000009 */
[C---:B------:R-:W-:Y:S01]  /*8cd0*/  FMUL R10, R24.reuse, R13 ;  /* 0x0000000d180a7220 */ /* 0x040fe20000400000 */
[C---:B------:R-:W-:Y:S01]  /*8ce0*/  FFMA R0, R27.reuse, R26, R0 ;  /* 0x0000001a1b007223 */ /* 0x040fe20000000000 */
[C---:B------:R-:W-:Y:S01]  /*8cf0*/  FMUL R11, R24.reuse, R14 ;  /* 0x0000000e180b7220 */ /* 0x040fe20000400000 */
[C---:B------:R-:W-:Y:S01]  /*8d00*/  FFMA R2, R27.reuse, R28, R2 ;  /* 0x0000001c1b027223 */ /* 0x040fe20000000002 */
[C---:B------:R-:W-:Y:S01]  /*8d10*/  FMUL R15, R24.reuse, R15 ;  /* 0x0000000f180f7220 */ /* 0x040fe20000400000 */
[C---:B------:R-:W-:Y:S01]  /*8d20*/  FMUL R12, R24.reuse, R16 ;  /* 0x00000010180c7220 */ /* 0x040fe20000400000 */
[C---:B------:R-:W-:Y:S01]  /*8d30*/  FFMA R3, R27.reuse, R29, R3 ;  /* 0x0000001d1b037223 */ /* 0x040fe20000000003 */
[C---:B------:R-:W-:Y:S01]  /*8d40*/  FMUL R13, R24.reuse, R17 ;  /* 0x00000011180d7220 */ /* 0x040fe20000400000 */
[C---:B------:R-:W-:Y:S01]  /*8d50*/  FFMA R10, R27.reuse, R30, R10 ;  /* 0x0000001e1b0a7223 */ /* 0x040fe2000000000a */
[C---:B------:R-:W-:Y:S01]  /*8d60*/  FMUL R14, R24.reuse, R18 ;  /* 0x00000012180e7220 */ /* 0x040fe20000400000 */
[C---:B------:R-:W-:Y:S01]  /*8d70*/  FFMA R11, R27.reuse, R31, R11 ;  /* 0x0000001f1b0b7223 */ /* 0x040fe2000000000b */
[C---:B------:R-:W-:Y:S01]  /*8d80*/  FFMA R15, R27.reuse, R32, R15 ;  /* 0x000000201b0f7223 */ /* 0x040fe2000000000f */
        /* <DEDUP_REMOVED lines=33> */
.L_x_130:
[----:B------:R-:W-:Y:S05]  /*8fa0*/  BSYNC.RECONVERGENT B0 ;  /* 0x0000000000007941 */ /* 0x000fea0003800200 */
.L_x_129:
[----:B------:R-:W-:Y:S01]  /*8fb0*/  BAR.SYNC.DEFER_BLOCKING 0x1, 0x80 ;  /* 0x0042000000007b1d */ /* 0x000fe20000010000 */
[----:B------:R-:W-:Y:S01]  /*8fc0*/  UISETP.NE.AND UP0, UPT, UR53, -0x4, UPT ;  /* 0xfffffffc3500788c */ /* 0x000fe2000bf05270 */
[----:B------:R-:W-:Y:S08]  /*8fd0*/  IADD3 R22, PT, PT, R22, 0x1, RZ ;  /* 0x0000000116167810 */ /* 0x000ff00007ffe0ff */
[----:B------:R-:W-:Y:S05]  /*8fe0*/  BRA.U !UP0, `(.L_x_131) ;  /* 0x0000000108247547 */ /* 0x000fea000b800000 */
[----:B------:R-:W-:Y:S01]  /*8ff0*/  ISETP.NE.AND P0, PT, R67, RZ, PT ;  /* 0x000000ff4300720c */ /* 0x000fe20003f05270 */
[----:B------:R-:W-:Y:S01]  /*9000*/  IMAD.U32 R0, RZ, RZ, UR50 ;  /* 0x00000032ff007e24 */ /* 0x000fe2000f8e00ff */
[----:B------:R-:W-:Y:S04]  /*9010*/  UIADD3 UR4, UPT, UPT, UR50, 0x1, URZ ;  /* 0x0000000132047890 */ /* 0x000fe8000fffe0ff */
[----:B------:R-:W-:Y:S04]  /*9020*/  UISETP.NE.AND UP0, UPT, UR4, 0x4, UPT ;  /* 0x000000040400788c */ /* 0x000fe8000bf05270 */
[----:B------:R-:W-:Y:S03]  /*9030*/  USEL UR50, UR4, URZ, UP0 ;  /* 0x000000ff04327287 */ /* 0x000fe60008000000 */
[----:B------:R-:W-:Y:S05]  /*9040*/  @P0 LEA R0, R0, UR49, 0x3 ;  /* 0x0000003100000c11 */ /* 0x000fea000f8e18ff */
[----:B------:R-:W-:Y:S05]  /*9050*/  @P0 VIADD R0, R0, 0x130 ;  /* 0x0000013000000836 */ /* 0x000fea0000000000 */
[----:B------:R-:W-:Y:S04]  /*9060*/  @P0 PRMT R0, R75, 0x654, R0 ;  /* 0x000006544b000816 */ /* 0x000fe80000000000 */
[----:B------:R3:W-:Y:S03]  /*9070*/  @P0 SYNCS.ARRIVE.TRANS64.RED.A1T0 RZ, [R0+URZ], RZ ;  /* 0x000000ff00ff09a7 */ /* 0x0007e600081004ff */
.L_x_131:
[----:B------:R-:W-:Y:S01]  /*9080*/  R2UR UR5, R44 ;  /* 0x000000002c0572ca */ /* 0x000fe200000e0000 */
[----:B------:R-:W-:Y:S01]  /*9090*/  UISETP.NE.AND UP0, UPT, UR62, URZ, UPT ;  /* 0x000000ff3e00728c */ /* 0x000fe2000bf05270 */
[----:B------:R-:W-:Y:S01]  /*90a0*/  R2UR UR4, R45 ;  /* 0x000000002d0472ca */ /* 0x000fe200000e0000 */
[----:B------:R-:W-:Y:S01]  /*90b0*/  UIADD3 UR53, UPT, UPT, UR53, 0x4, URZ ;  /* 0x0000000435357890 */ /* 0x000fe2000fffe0ff */
[----:B------:R-:W-:Y:S01]  /*90c0*/  ISETP.NE.AND P0, PT, R22, 0x2, PT ;  /* 0x000000021600780c */ /* 0x000fe20003f05270 */
[----:B------:R-:W-:Y:S01]  /*90d0*/  UMOV UR52, UR63 ;  /* 0x0000003f00347c82 */ /* 0x000fe20008000000 */
[----:B------:R-:W-:Y:S02]  /*90e0*/  LOP3.LUT R46, R46, 0x1, RZ, 0x3c, !PT ;  /* 0x000000012e2e7812 */ /* 0x000fe400078e3cff */
[----:B---3--:R-:W-:Y:S02]  /*90f0*/  SEL R0, RZ, 0x1, P0 ;  /* 0x00000001ff007807 */ /* 0x008fe40000000000 */
[----:B------:R-:W-:Y:S02]  /*9100*/  SEL R22, R22, RZ, P0 ;  /* 0x000000ff16167207 */ /* 0x000fe40000000000 */
[----:B------:R-:W-:Y:S01]  /*9110*/  LOP3.LUT R47, R47, R0, RZ, 0x3c, !PT ;  /* 0x000000002f2f7212 */ /* 0x000fe200078e3cff */
[----:B------:R-:W-:Y:S02]  /*9120*/  UIADD3 UR24, UPT, UPT, UR36, UR5, URZ ;  /* 0x0000000524187290 */ /* 0x000fe4000fffe0ff */
[----:B------:R-:W-:Y:S01]  /*9130*/  UIADD3 UR51, UPT, UPT, UR37, UR4, URZ ;  /* 0x0000000425337290 */ /* 0x000fe2000fffe0ff */
[----:B------:R-:W-:Y:S11]  /*9140*/  BRA.U UP0, `(.L_x_132) ;  /* 0xffffffcd00307547 */ /* 0x000ff6000b83ffff */
[----:B------:R-:W-:-:S13]  /*9150*/  R2UR UR4, R59 ;  /* 0x000000003b0472ca */ /* 0x000fda00000e0000 */
[----:B------:R-:W-:-:S09]  /*9160*/  UISETP.NE.AND UP0, UPT, UR4, URZ, UPT ;  /* 0x000000ff0400728c */ /* 0x000fd2000bf05270 */
[----:B------:R-:W-:Y:S05]  /*9170*/  BRA.U !UP0, `(.L_x_133) ;  /* 0x0000000108487547 */ /* 0x000fea000b800000 */
[----:B------:R-:W3:Y:S02]  /*9180*/  LDCU.64 UR4, c[0x0][0x990] ;  /* 0x00013200ff0477ac */ /* 0x000ee40008000a00 */
[----:B---3--:R-:W-:-:S04]  /*9190*/  UISETP.NE.U32.AND UP0, UPT, UR4, URZ, UPT ;  /* 0x000000ff0400728c */ /* 0x008fc8000bf05070 */
[----:B------:R-:W-:-:S09]  /*91a0*/  UISETP.NE.AND.EX UP0, UPT, UR5, URZ, UPT, UP0 ;  /* 0x000000ff0500728c */ /* 0x000fd2000bf05300 */
[----:B------:R-:W-:Y:S05]  /*91b0*/  BRA.U UP0, `(.L_x_134) ;  /* 0x00000001000c7547 */ /* 0x000fea000b800000 */
[----:B------:R-:W-:-:S13]  /*91c0*/  FSETP.NEU.AND P0, PT, R27, RZ, PT ;  /* 0x000000ff1b00720b */ /* 0x000fda0003f0d000 */
[----:B------:R-:W-:Y:S05]  /*91d0*/  @!P0 EXIT ;  /* 0x000000000000894d */ /* 0x000fea0003800000 */
[----:B------:R-:W-:Y:S05]  /*91e0*/  BRA `(.L_x_133) ;  /* 0x00000000002c7947 */ /* 0x000fea0003800000 */
.L_x_134:
[----:B------:R-:W-:Y:S01]  /*91f0*/  ISETP.NE.AND P0, PT, R66, RZ, PT ;  /* 0x000000ff4200720c */ /* 0x000fe20003f05270 */
[----:B------:R-:W-:-:S12]  /*9200*/  BSSY.RECONVERGENT B0, `(.L_x_133) ;  /* 0x0000009000007945 */ /* 0x000fd80003800200 */
[----:B------:R-:W-:Y:S05]  /*9210*/  @P0 BRA `(.L_x_135) ;  /* 0x0000000000140947 */ /* 0x000fea0003800000 */
[----:B------:R-:W3:Y:S02]  /*9220*/  LDCU.64 UR4, c[0x0][0x988] ;  /* 0x00013100ff0477ac */ /* 0x000ee40008000a00 */
[----:B---3--:R-:W-:-:S04]  /*9230*/  ISETP.NE.U32.AND P0, PT, RZ, UR4, PT ;  /* 0x00000004ff007c0c */ /* 0x008fc8000bf05070 */
[----:B------:R-:W-:-:S13]  /*9240*/  ISETP.NE.AND.EX P0, PT, RZ, UR5, PT, P0 ;  /* 0x00000005ff007c0c */ /* 0x000fda000bf05300 */
[----:B------:R-:W-:Y:S05]  /*9250*/  @!P0 EXIT ;  /* 0x000000000000894d */ /* 0x000fea0003800000 */
[----:B------:R-:W-:Y:S05]  /*9260*/  BRA `(.L_x_136) ;  /* 0x0000000000087947 */ /* 0x000fea0003800000 */
.L_x_135:
[----:B------:R-:W-:-:S13]  /*9270*/  FSETP.NEU.AND P0, PT, R27, RZ, PT ;  /* 0x000000ff1b00720b */ /* 0x000fda0003f0d000 */
[----:B------:R-:W-:Y:S05]  /*9280*/  @!P0 EXIT ;  /* 0x000000000000894d */ /* 0x000fea0003800000 */
.L_x_136:
[----:B------:R-:W-:Y:S05]  /*9290*/  BSYNC.RECONVERGENT B0 ;  /* 0x0000000000007941 */ /* 0x000fea0003800200 */
.L_x_133:
[----:B------:R-:W3:Y:S01]  /*92a0*/  S2UR UR5, SR_CgaCtaId ;  /* 0x00000000000579c3 */ /* 0x000ee20000008800 */
[----:B------:R-:W-:Y:S01]  /*92b0*/  ULEA UR4, UR50, UR49, 0x3 ;  /* 0x0000003132047291 */ /* 0x000fe2000f8e18ff */
[----:B------:R-:W-:-:S04]  /*92c0*/  DEPBAR.LE SB0, 0x0 ;  /* 0x000080000000791a */ /* 0x000fc80000000000 */
[----:B------:R-:W-:-:S04]  /*92d0*/  UIADD3 UR4, UPT, UPT, UR4, 0x130, URZ ;  /* 0x0000013004047890 */ /* 0x000fc8000fffe0ff */
[----:B---3--:R-:W-:-:S09]  /*92e0*/  UPRMT UR4, UR5, 0x654, UR4 ;  /* 0x0000065405047896 */ /* 0x008fd20008000004 */
[----:B------:R-:W-:Y:S01]  /*92f0*/  SYNCS.ARRIVE.TRANS64.RED.A1T0 RZ, [UR4], RZ ;  /* 0x000000ffffff79a7 */ /* 0x000fe20008100404 */
[----:B------:R-:W-:Y:S05]  /*9300*/  EXIT ;  /* 0x000000000000794d */ /* 0x000fea0003800000 */
.L_x_20:
[----:B------:R-:W-:Y:S07]  /*9310*/  MOV R0, UR17 ;  /* 0x0000001100007c02 */ /* 0x000fee0008000f00 */
.L_x_137:
[----:B--2---:R2:W4:Y:S02]  /*9320*/  SYNCS.PHASECHK.TRANS64.TRYWAIT P0, [R0+URZ+0x88], R4 ;  /* 0x00008804000075a7 */ /* 0x00452400080011ff */
[----:B----4-:R-:W-:Y:S05]  /*9330*/  @!P0 NANOSLEEP.SYNCS 0x989680 ;  /* 0x009896800000895d */ /* 0x010fea0003900000 */
[----:B------:R-:W4:Y:S02]  /*9340*/  @!P0 SYNCS.PHASECHK.TRANS64 P0, [R0+URZ+0x88], R4 ;  /* 0x00008804000085a7 */ /* 0x000f2400080010ff */
[----:B----4-:R-:W-:Y:S05]  /*9350*/  @!P0 BRA `(.L_x_137) ;  /* 0xfffffffc00f08947 */ /* 0x010fea000383ffff */
[----:B------:R-:W-:Y:S05]  /*9360*/  BRA `(.L_x_19) ;  /* 0xffffff8400b87947 */ /* 0x000fea000383ffff */
.L_x_26:
[----:B------:R-:W-:Y:S07]  /*9370*/  MOV R0, UR9 ;  /* 0x0000000900007c02 */ /* 0x000fee0008000f00 */
.L_x_138:
[----:B--2---:R2:W4:Y:S02]  /*9380*/  SYNCS.PHASECHK.TRANS64.TRYWAIT P0, [R0+URZ+0x88], R4 ;  /* 0x00008804000075a7 */ /* 0x00452400080011ff */
[----:B----4-:R-:W-:Y:S05]  /*9390*/  @!P0 NANOSLEEP.SYNCS 0x989680 ;  /* 0x009896800000895d */ /* 0x010fea0003900000 */
[----:B------:R-:W4:Y:S02]  /*93a0*/  @!P0 SYNCS.PHASECHK.TRANS64 P0, [R0+URZ+0x88], R4 ;  /* 0x00008804000085a7 */ /* 0x000f2400080010ff */
[----:B----4-:R-:W-:Y:S05]  /*93b0*/  @!P0 BRA `(.L_x_138) ;  /* 0xfffffffc00f08947 */ /* 0x010fea000383ffff */
[----:B------:R-:W-:Y:S05]  /*93c0*/  BRA `(.L_x_25) ;  /* 0xffffff8c00687947 */ /* 0x000fea000383ffff */
.L_x_30:
[----:B-1----:R-:W-:-:S07]  /*93d0*/  MOV R0, UR41 ;  /* 0x0000002900007c02 */ /* 0x002fce0008000f00 */
.L_x_139:
[----:B-1----:R1:W2:Y:S02]  /*93e0*/  SYNCS.PHASECHK.TRANS64.TRYWAIT P0, [R0+URZ+0x160], R3 ;  /* 0x00016003000075a7 */ /* 0x0022a400080011ff */
[----:B--2---:R-:W-:Y:S05]  /*93f0*/  @!P0 NANOSLEEP.SYNCS 0x989680 ;  /* 0x009896800000895d */ /* 0x004fea0003900000 */
[----:B------:R-:W2:Y:S02]  /*9400*/  @!P0 SYNCS.PHASECHK.TRANS64 P0, [R0+URZ+0x160], R3 ;  /* 0x00016003000085a7 */ /* 0x000ea400080010ff */
[----:B--2---:R-:W-:Y:S05]  /*9410*/  @!P0 BRA `(.L_x_139) ;  /* 0xfffffffc00f08947 */ /* 0x004fea000383ffff */
[----:B------:R-:W-:Y:S05]  /*9420*/  BRA `(.L_x_140) ;  /* 0xffffff9000647947 */ /* 0x000fea000383ffff */
.L_x_34:
[----:B------:R-:W-:-:S07]  /*9430*/  MOV R0, UR4 ;  /* 0x0000000400007c02 */ /* 0x000fce0008000f00 */
.L_x_141:
[----:B-1----:R1:W2:Y:S02]  /*9440*/  SYNCS.PHASECHK.TRANS64.TRYWAIT P0, [R0+URZ], R2 ;  /* 0x00000002000075a7 */ /* 0x0022a400080011ff */
[----:B--2---:R-:W-:Y:S05]  /*9450*/  @!P0 NANOSLEEP.SYNCS 0x989680 ;  /* 0x009896800000895d */ /* 0x004fea0003900000 */
[----:B------:R-:W2:Y:S02]  /*9460*/  @!P0 SYNCS.PHASECHK.TRANS64 P0, [R0+URZ], R2 ;  /* 0x00000002000085a7 */ /* 0x000ea400080010ff */
[----:B--2---:R-:W-:Y:S05]  /*9470*/  @!P0 BRA `(.L_x_141) ;  /* 0xfffffffc00f08947 */ /* 0x004fea000383ffff */
[----:B------:R-:W-:Y:S05]  /*9480*/  BRA `(.L_x_142) ;  /* 0xffffff9400fc7947 */ /* 0x000fea000383ffff */
.L_x_35:
[----:B------:R-:W-:-:S07]  /*9490*/  MOV R0, UR5 ;  /* 0x0000000500007c02 */ /* 0x000fce0008000f00 */
.L_x_143:
[----:B-1----:R1:W2:Y:S02]  /*94a0*/  SYNCS.PHASECHK.TRANS64.TRYWAIT P0, [R0+URZ], R2 ;  /* 0x00000002000075a7 */ /* 0x0022a400080011ff */
[----:B--2---:R-:W-:Y:S05]  /*94b0*/  @!P0 NANOSLEEP.SYNCS 0x989680 ;  /* 0x009896800000895d */ /* 0x004fea0003900000 */
[----:B------:R-:W2:Y:S02]  /*94c0*/  @!P0 SYNCS.PHASECHK.TRANS64 P0, [R0+URZ], R2 ;  /* 0x00000002000085a7 */ /* 0x000ea400080010ff */
[----:B--2---:R-:W-:Y:S05]  /*94d0*/  @!P0 BRA `(.L_x_143) ;  /* 0xfffffffc00f08947 */ /* 0x004fea000383ffff */
[----:B------:R-:W-:Y:S05]  /*94e0*/  BRA `(.L_x_144) ;  /* 0xffffff98000c7947 */ /* 0x000fea000383ffff */
.L_x_36:
[----:B------:R-:W-:-:S07]  /*94f0*/  MOV R0, UR5 ;  /* 0x0000000500007c02 */ /* 0x000fce0008000f00 */
.L_x_145:
[----:B-1----:R1:W2:Y:S02]  /*9500*/  SYNCS.PHASECHK.TRANS64.TRYWAIT P0, [R0+URZ], R2 ;  /* 0x00000002000075a7 */ /* 0x0022a400080011ff */
[----:B--2---:R-:W-:Y:S05]  /*9510*/  @!P0 NANOSLEEP.SYNCS 0x989680 ;  /* 0x009896800000895d */ /* 0x004fea0003900000 */
[----:B------:R-:W2:Y:S02]  /*9520*/  @!P0 SYNCS.PHASECHK.TRANS64 P0, [R0+URZ], R2 ;  /* 0x00000002000085a7 */ /* 0x000ea400080010ff */
[----:B--2---:R-:W-:Y:S05]  /*9530*/  @!P0 BRA `(.L_x_145) ;  /* 0xfffffffc00f08947 */ /* 0x004fea000383ffff */
[----:B------:R-:W-:Y:S05]  /*9540*/  BRA `(.L_x_146) ;  /* 0xffffff98001c7947 */ /* 0x000fea000383ffff */
.L_x_37:
[----:B------:R-:W-:-:S07]  /*9550*/  MOV R0, UR5 ;  /* 0x0000000500007c02 */ /* 0x000fce0008000f00 */
.L_x_147:
[----:B-1----:R1:W2:Y:S02]  /*9560*/  SYNCS.PHASECHK.TRANS64.TRYWAIT P0, [R0+URZ], R2 ;  /* 0x00000002000075a7 */ /* 0x0022a400080011ff */
[----:B--2---:R-:W-:Y:S05]  /*9570*/  @!P0 NANOSLEEP.SYNCS 0x989680 ;  /* 0x009896800000895d */ /* 0x004fea0003900000 */
[----:B------:R-:W2:Y:S02]  /*9580*/  @!P0 SYNCS.PHASECHK.TRANS64 P0, [R0+URZ], R2 ;  /* 0x00000002000085a7 */ /* 0x000ea400080010ff */
[----:B--2---:R-:W-:Y:S05]  /*9590*/  @!P0 BRA `(.L_x_147) ;  /* 0xfffffffc00f08947 */ /* 0x004fea000383ffff */
[----:B------:R-:W-:Y:S05]  /*95a0*/  BRA `(.L_x_148) ;  /* 0xffffff98002c7947 */ /* 0x000fea000383ffff */
.L_x_38:
[----:B------:R-:W-:-:S07]  /*95b0*/  MOV R0, UR5 ;  /* 0x0000000500007c02 */ /* 0x000fce0008000f00 */
.L_x_149:
[----:B-1----:R1:W2:Y:S02]  /*95c0*/  SYNCS.PHASECHK.TRANS64.TRYWAIT P0, [R0+URZ], R2 ;  /* 0x00000002000075a7 */ /* 0x0022a400080011ff */
[----:B--2---:R-:W-:Y:S05]  /*95d0*/  @!P0 NANOSLEEP.SYNCS 0x989680 ;  /* 0x009896800000895d */ /* 0x004fea0003900000 */
[----:B------:R-:W2:Y:S02]  /*95e0*/  @!P0 SYNCS.PHASECHK.TRANS64 P0, [R0+URZ], R2 ;  /* 0x00000002000085a7 */ /* 0x000ea400080010ff */
[----:B--2---:R-:W-:Y:S05]  /*95f0*/  @!P0 BRA `(.L_x_149) ;  /* 0xfffffffc00f08947 */ /* 0x004fea000383ffff */
[----:B------:R-:W-:Y:S05]  /*9600*/  BRA `(.L_x_150) ;  /* 0xffffff98003c7947 */ /* 0x000fea000383ffff */
.L_x_39:
[----:B------:R-:W-:-:S07]  /*9610*/  MOV R0, UR5 ;  /* 0x0000000500007c02 */ /* 0x000fce0008000f00 */
.L_x_151:
[----:B-1----:R1:W2:Y:S02]  /*9620*/  SYNCS.PHASECHK.TRANS64.TRYWAIT P0, [R0+URZ], R2 ;  /* 0x00000002000075a7 */ /* 0x0022a400080011ff */
[----:B--2---:R-:W-:Y:S05]  /*9630*/  @!P0 NANOSLEEP.SYNCS 0x989680 ;  /* 0x009896800000895d */ /* 0x004fea0003900000 */
[----:B------:R-:W2:Y:S02]  /*9640*/  @!P0 SYNCS.PHASECHK.TRANS64 P0, [R0+URZ], R2 ;  /* 0x00000002000085a7 */ /* 0x000ea400080010ff */
[----:B--2---:R-:W-:Y:S05]  /*9650*/  @!P0 BRA `(.L_x_151) ;  /* 0xfffffffc00f08947 */ /* 0x004fea000383ffff */
[----:B------:R-:W-:Y:S05]  /*9660*/  BRA `(.L_x_152) ;  /* 0xffffff98004c7947 */ /* 0x000fea000383ffff */
.L_x_40:
[----:B------:R-:W-:-:S07]  /*9670*/  MOV R0, UR5 ;  /* 0x0000000500007c02 */ /* 0x000fce0008000f00 */
.L_x_153:
[----:B-1----:R1:W2:Y:S02]  /*9680*/  SYNCS.PHASECHK.TRANS64.TRYWAIT P0, [R0+URZ], R2 ;  /* 0x00000002000075a7 */ /* 0x0022a400080011ff */
[----:B--2---:R-:W-:Y:S05]  /*9690*/  @!P0 NANOSLEEP.SYNCS 0x989680 ;  /* 0x009896800000895d */ /* 0x004fea0003900000 */
[----:B------:R-:W2:Y:S02]  /*96a0*/  @!P0 SYNCS.PHASECHK.TRANS64 P0, [R0+URZ], R2 ;  /* 0x00000002000085a7 */ /* 0x000ea400080010ff */
[----:B--2---:R-:W-:Y:S05]  /*96b0*/  @!P0 BRA `(.L_x_153) ;  /* 0xfffffffc00f08947 */ /* 0x004fea000383ffff */
[----:B------:R-:W-:Y:S05]  /*96c0*/  BRA `(.L_x_154) ;  /* 0xffffff98005c7947 */ /* 0x000fea000383ffff */
.L_x_41:
[----:B------:R-:W-:-:S07]  /*96d0*/  MOV R0, UR5 ;  /* 0x0000000500007c02 */ /* 0x000fce0008000f00 */
.L_x_155:
[----:B-1----:R1:W2:Y:S02]  /*96e0*/  SYNCS.PHASECHK.TRANS64.TRYWAIT P0, [R0+URZ], R2 ;  /* 0x00000002000075a7 */ /* 0x0022a400080011ff */
[----:B--2---:R-:W-:Y:S05]  /*96f0*/  @!P0 NANOSLEEP.SYNCS 0x989680 ;  /* 0x009896800000895d */ /* 0x004fea0003900000 */
[----:B------:R-:W2:Y:S02]  /*9700*/  @!P0 SYNCS.PHASECHK.TRANS64 P0, [R0+URZ], R2 ;  /* 0x00000002000085a7 */ /* 0x000ea400080010ff */
[----:B--2---:R-:W-:Y:S05]  /*9710*/  @!P0 BRA `(.L_x_155) ;  /* 0xfffffffc00f08947 */ /* 0x004fea000383ffff */
[----:B------:R-:W-:Y:S05]  /*9720*/  BRA `(.L_x_156) ;  /* 0xffffff98006c7947 */ /* 0x000fea000383ffff */
.L_x_42:
[----:B------:R-:W-:-:S07]  /*9730*/  MOV R0, UR5 ;  /* 0x0000000500007c02 */ /* 0x000fce0008000f00 */
.L_x_157:
[----:B-1----:R1:W2:Y:S02]  /*9740*/  SYNCS.PHASECHK.TRANS64.TRYWAIT P0, [R0+URZ], R2 ;  /* 0x00000002000075a7 */ /* 0x0022a400080011ff */
[----:B--2---:R-:W-:Y:S05]  /*9750*/  @!P0 NANOSLEEP.SYNCS 0x989680 ;  /* 0x009896800000895d */ /* 0x004fea0003900000 */
[----:B------:R-:W2:Y:S02]  /*9760*/  @!P0 SYNCS.PHASECHK.TRANS64 P0, [R0+URZ], R2 ;  /* 0x00000002000085a7 */ /* 0x000ea400080010ff */
[----:B--2---:R-:W-:Y:S05]  /*9770*/  @!P0 BRA `(.L_x_157) ;  /* 0xfffffffc00f08947 */ /* 0x004fea000383ffff */
[----:B------:R-:W-:Y:S05]  /*9780*/  BRA `(.L_x_158) ;  /* 0xffffff98007c7947 */ /* 0x000fea000383ffff */
.L_x_43:
[----:B------:R-:W-:-:S07]  /*9790*/  MOV R0, UR5 ;  /* 0x0000000500007c02 */ /* 0x000fce0008000f00 */
.L_x_159:
[----:B-1----:R1:W2:Y:S02]  /*97a0*/  SYNCS.PHASECHK.TRANS64.TRYWAIT P0, [R0+URZ], R2 ;  /* 0x00000002000075a7 */ /* 0x0022a400080011ff */
[----:B--2---:R-:W-:Y:S05]  /*97b0*/  @!P0 NANOSLEEP.SYNCS 0x989680 ;  /* 0x009896800000895d */ /* 0x004fea0003900000 */
[----:B------:R-:W2:Y:S02]  /*97c0*/  @!P0 SYNCS.PHASECHK.TRANS64 P0, [R0+URZ], R2 ;  /* 0x00000002000085a7 */ /* 0x000ea400080010ff */
[----:B--2---:R-:W-:Y:S05]  /*97d0*/  @!P0 BRA `(.L_x_159) ;  /* 0xfffffffc00f08947 */ /* 0x004fea000383ffff */
[----:B------:R-:W-:Y:S05]  /*97e0*/  BRA `(.L_x_160) ;  /* 0xffffff98008c7947 */ /* 0x000fea000383ffff */
.L_x_44:
[----:B------:R-:W-:-:S07]  /*97f0*/  MOV R0, UR5 ;  /* 0x0000000500007c02 */ /* 0x000fce0008000f00 */
.L_x_161:
[----:B-1----:R1:W2:Y:S02]  /*9800*/  SYNCS.PHASECHK.TRANS64.TRYWAIT P0, [R0+URZ], R2 ;  /* 0x00000002000075a7 */ /* 0x0022a400080011ff */
[----:B--2---:R-:W-:Y:S05]  /*9810*/  @!P0 NANOSLEEP.SYNCS 0x989680 ;  /* 0x009896800000895d */ /* 0x004fea0003900000 */
[----:B------:R-:W2:Y:S02]  /*9820*/  @!P0 SYNCS.PHASECHK.TRANS64 P0, [R0+URZ], R2 ;  /* 0x00000002000085a7 */ /* 0x000ea400080010ff */
[----:B--2---:R-:W-:Y:S05]  /*9830*/  @!P0 BRA `(.L_x_161) ;  /* 0xfffffffc00f08947 */ /* 0x004fea000383ffff */
[----:B------:R-:W-:Y:S05]  /*9840*/  BRA `(.L_x_162) ;  /* 0xffffff98009c7947 */ /* 0x000fea000383ffff */
.L_x_45:
[----:B------:R-:W-:-:S07]  /*9850*/  MOV R0, UR5 ;  /* 0x0000000500007c02 */ /* 0x000fce0008000f00 */
.L_x_163:
[----:B-1----:R1:W2:Y:S02]  /*9860*/  SYNCS.PHASECHK.TRANS64.TRYWAIT P0, [R0+URZ], R2 ;  /* 0x00000002000075a7 */ /* 0x0022a400080011ff */
[----:B--2---:R-:W-:Y:S05]  /*9870*/  @!P0 NANOSLEEP.SYNCS 0x989680 ;  /* 0x009896800000895d */ /* 0x004fea0003900000 */
[----:B------:R-:W2:Y:S02]  /*9880*/  @!P0 SYNCS.PHASECHK.TRANS64 P0, [R0+URZ], R2 ;  /* 0x00000002000085a7 */ /* 0x000ea400080010ff */
[----:B--2---:R-:W-:Y:S05]  /*9890*/  @!P0 BRA `(.L_x_163) ;  /* 0xfffffffc00f08947 */ /* 0x004fea000383ffff */
[----:B------:R-:W-:Y:S05]  /*98a0*/  BRA `(.L_x_164) ;  /* 0xffffff9800ac7947 */ /* 0x000fea000383ffff */
.L_x_46:
[----:B------:R-:W-:-:S07]  /*98b0*/  MOV R0, UR5 ;  /* 0x0000000500007c02 */ /* 0x000fce0008000f00 */
.L_x_165:
[----:B-1----:R1:W2:Y:S02]  /*98c0*/  SYNCS.PHASECHK.TRANS64.TRYWAIT P0, [R0+URZ], R2 ;  /* 0x00000002000075a7 */ /* 0x0022a400080011ff */
[----:B--2---:R-:W-:Y:S05]  /*98d0*/  @!P0 NANOSLEEP.SYNCS 0x989680 ;  /* 0x009896800000895d */ /* 0x004fea0003900000 */
[----:B------:R-:W2:Y:S02]  /*98e0*/  @!P0 SYNCS.PHASECHK.TRANS64 P0, [R0+URZ], R2 ;  /* 0x00000002000085a7 */ /* 0x000ea400080010ff */
[----:B--2---:R-:W-:Y:S05]  /*98f0*/  @!P0 BRA `(.L_x_165) ;  /* 0xfffffffc00f08947 */ /* 0x004fea000383ffff */
[----:B------:R-:W-:Y:S05]  /*9900*/  BRA `(.L_x_166) ;  /* 0xffffff9800bc7947 */ /* 0x000fea000383ffff */
.L_x_47:
[----:B------:R-:W-:-:S07]  /*9910*/  MOV R0, UR5 ;  /* 0x0000000500007c02 */ /* 0x000fce0008000f00 */
.L_x_167:
[----:B-1----:R1:W2:Y:S02]  /*9920*/  SYNCS.PHASECHK.TRANS64.TRYWAIT P0, [R0+URZ], R2 ;  /* 0x00000002000075a7 */ /* 0x0022a400080011ff */
[----:B--2---:R-:W-:Y:S05]  /*9930*/  @!P0 NANOSLEEP.SYNCS 0x989680 ;  /* 0x009896800000895d */ /* 0x004fea0003900000 */
[----:B------:R-:W2:Y:S02]  /*9940*/  @!P0 SYNCS.PHASECHK.TRANS64 P0, [R0+URZ], R2 ;  /* 0x00000002000085a7 */ /* 0x000ea400080010ff */
[----:B--2---:R-:W-:Y:S05]  /*9950*/  @!P0 BRA `(.L_x_167) ;  /* 0xfffffffc00f08947 */ /* 0x004fea000383ffff */
[----:B------:R-:W-:Y:S05]  /*9960*/  BRA `(.L_x_168) ;  /* 0xffffff9800cc7947 */ /* 0x000fea000383ffff */
.L_x_48:
[----:B------:R-:W-:-:S07]  /*9970*/  MOV R0, UR5 ;  /* 0x0000000500007c02 */ /* 0x000fce0008000f00 */
.L_x_169:
[----:B-1----:R1:W2:Y:S02]  /*9980*/  SYNCS.PHASECHK.TRANS64.TRYWAIT P0, [R0+URZ], R2 ;  /* 0x00000002000075a7 */ /* 0x0022a400080011ff */
[----:B--2---:R-:W-:Y:S05]  /*9990*/  @!P0 NANOSLEEP.SYNCS 0x989680 ;  /* 0x009896800000895d */ /* 0x004fea0003900000 */
[----:B------:R-:W2:Y:S02]  /*99a0*/  @!P0 SYNCS.PHASECHK.TRANS64 P0, [R0+URZ], R2 ;  /* 0x00000002000085a7 */ /* 0x000ea400080010ff */
[----:B--2---:R-:W-:Y:S05]  /*99b0*/  @!P0 BRA `(.L_x_169) ;  /* 0xfffffffc00f08947 */ /* 0x004fea000383ffff */
[----:B------:R-:W-:Y:S05]  /*99c0*/  BRA `(.L_x_170) ;  /* 0xffffff9800dc7947 */ /* 0x000fea000383ffff */
.L_x_49:
[----:B------:R-:W-:-:S07]  /*99d0*/  MOV R0, UR5 ;  /* 0x0000000500007c02 */ /* 0x000fce0008000f00 */
.L_x_171:
[----:B-1----:R1:W2:Y:S02]  /*99e0*/  SYNCS.PHASECHK.TRANS64.TRYWAIT P0, [R0+URZ], R2 ;  /* 0x00000002000075a7 */ /* 0x0022a400080011ff */
[----:B--2---:R-:W-:Y:S05]  /*99f0*/  @!P0 NANOSLEEP.SYNCS 0x989680 ;  /* 0x009896800000895d */ /* 0x004fea0003900000 */
[----:B------:R-:W2:Y:S02]  /*9a00*/  @!P0 SYNCS.PHASECHK.TRANS64 P0, [R0+URZ], R2 ;  /* 0x00000002000085a7 */ /* 0x000ea400080010ff */
[----:B--2---:R-:W-:Y:S05]  /*9a10*/  @!P0 BRA `(.L_x_171) ;  /* 0xfffffffc00f08947 */ /* 0x004fea000383ffff */
[----:B------:R-:W-:Y:S05]  /*9a20*/  BRA `(.L_x_172) ;  /* 0xffffff9800ec7947 */ /* 0x000fea000383ffff */
.L_x_52:
[----:B------:R-:W-:-:S07]  /*9a30*/  MOV R4, UR4 ;  /* 0x0000000400047c02 */ /* 0x000fce0008000f00 */
.L_x_173:
[----:B--2---:R2:W3:Y:S02]  /*9a40*/  SYNCS.PHASECHK.TRANS64.TRYWAIT P1, [R4+URZ+0x168], R6 ;  /* 0x00016806040075a7 */ /* 0x0044e400080211ff */
[----:B---3--:R-:W-:Y:S05]  /*9a50*/  @!P1 NANOSLEEP.SYNCS 0x989680 ;  /* 0x009896800000995d */ /* 0x008fea0003900000 */
[----:B------:R-:W3:Y:S02]  /*9a60*/  @!P1 SYNCS.PHASECHK.TRANS64 P1, [R4+URZ+0x168], R6 ;  /* 0x00016806040095a7 */ /* 0x000ee400080210ff */
[----:B---3--:R-:W-:Y:S05]  /*9a70*/  @!P1 BRA `(.L_x_173) ;  /* 0xfffffffc00f09947 */ /* 0x008fea000383ffff */
[----:B------:R-:W-:Y:S05]  /*9a80*/  BRA `(.L_x_174) ;  /* 0xffffff9c005c7947 */ /* 0x000fea000383ffff */
.L_x_53:
[----:B--2---:R-:W-:-:S07]  /*9a90*/  MOV R4, UR4 ;  /* 0x0000000400047c02 */ /* 0x004fce0008000f00 */
.L_x_175:
[----:B--2---:R2:W3:Y:S02]  /*9aa0*/  SYNCS.PHASECHK.TRANS64.TRYWAIT P1, [R4+URZ+0x160], R5 ;  /* 0x00016005040075a7 */ /* 0x0044e400080211ff */
[----:B---3--:R-:W-:Y:S05]  /*9ab0*/  @!P1 NANOSLEEP.SYNCS 0x989680 ;  /* 0x009896800000995d */ /* 0x008fea0003900000 */
[----:B------:R-:W3:Y:S02]  /*9ac0*/  @!P1 SYNCS.PHASECHK.TRANS64 P1, [R4+URZ+0x160], R5 ;  /* 0x00016005040095a7 */ /* 0x000ee400080210ff */
[----:B---3--:R-:W-:Y:S05]  /*9ad0*/  @!P1 BRA `(.L_x_175) ;  /* 0xfffffffc00f09947 */ /* 0x008fea000383ffff */
[----:B------:R-:W-:Y:S05]  /*9ae0*/  BRA `(.L_x_176) ;  /* 0xffffff9c00647947 */ /* 0x000fea000383ffff */
.L_x_61:
[----:B------:R-:W-:-:S07]  /*9af0*/  MOV R0, UR18 ;  /* 0x0000001200007c02 */ /* 0x000fce0008000f00 */
.L_x_177:
[----:B-1----:R1:W2:Y:S02]  /*9b00*/  SYNCS.PHASECHK.TRANS64.TRYWAIT P0, [R0+URZ+0x160], R4 ;  /* 0x00016004000075a7 */ /* 0x0022a400080011ff */
[----:B--2---:R-:W-:Y:S05]  /*9b10*/  @!P0 NANOSLEEP.SYNCS 0x989680 ;  /* 0x009896800000895d */ /* 0x004fea0003900000 */
[----:B------:R-:W2:Y:S02]  /*9b20*/  @!P0 SYNCS.PHASECHK.TRANS64 P0, [R0+URZ+0x160], R4 ;  /* 0x00016004000085a7 */ /* 0x000ea400080010ff */
[----:B--2---:R-:W-:Y:S05]  /*9b30*/  @!P0 BRA `(.L_x_177) ;  /* 0xfffffffc00f08947 */ /* 0x004fea000383ffff */
[----:B------:R-:W-:Y:S05]  /*9b40*/  BRA `(.L_x_178) ;  /* 0xffffffa000e07947 */ /* 0x000fea000383ffff */
.L_x_62:
[----:B------:R-:W-:-:S07]  /*9b50*/  MOV R4, UR22 ;  /* 0x0000001600047c02 */ /* 0x000fce0008000f00 */
.L_x_179:
[----:B-1----:R1:W2:Y:S02]  /*9b60*/  SYNCS.PHASECHK.TRANS64.TRYWAIT P0, [R4+URZ+0x180], R0 ;  /* 0x00018000040075a7 */ /* 0x0022a400080011ff */
[----:B--2---:R-:W-:Y:S05]  /*9b70*/  @!P0 NANOSLEEP.SYNCS 0x989680 ;  /* 0x009896800000895d */ /* 0x004fea0003900000 */
[----:B------:R-:W2:Y:S02]  /*9b80*/  @!P0 SYNCS.PHASECHK.TRANS64 P0, [R4+URZ+0x180], R0 ;  /* 0x00018000040085a7 */ /* 0x000ea400080010ff */
[----:B--2---:R-:W-:Y:S05]  /*9b90*/  @!P0 BRA `(.L_x_179) ;  /* 0xfffffffc00f08947 */ /* 0x004fea000383ffff */
[----:B------:R-:W-:Y:S05]  /*9ba0*/  BRA `(.L_x_180) ;  /* 0xffffffa000fc7947 */ /* 0x000fea000383ffff */
.L_x_65:
[----:B-1----:R-:W-:Y:S07]  /*9bb0*/  MOV R0, UR16 ;  /* 0x0000001000007c02 */ /* 0x002fee0008000f00 */
.L_x_181:
[----:B-1----:R1:W2:Y:S02]  /*9bc0*/  SYNCS.PHASECHK.TRANS64.TRYWAIT P0, [R0+URZ], R5 ;  /* 0x00000005000075a7 */ /* 0x0022a400080011ff */
[----:B--2---:R-:W-:Y:S05]  /*9bd0*/  @!P0 NANOSLEEP.SYNCS 0x989680 ;  /* 0x009896800000895d */ /* 0x004fea0003900000 */
[----:B------:R-:W2:Y:S02]  /*9be0*/  @!P0 SYNCS.PHASECHK.TRANS64 P0, [R0+URZ], R5 ;  /* 0x00000005000085a7 */ /* 0x000ea400080010ff */
[----:B--2---:R-:W-:Y:S05]  /*9bf0*/  @!P0 BRA `(.L_x_181) ;  /* 0xfffffffc00f08947 */ /* 0x004fea000383ffff */
[----:B------:R-:W-:Y:S05]  /*9c00*/  BRA `(.L_x_64) ;  /* 0xffffffa400207947 */ /* 0x000fea000383ffff */
.L_x_68:
[----:B------:R-:W-:-:S07]  /*9c10*/  MOV R0, UR4 ;  /* 0x0000000400007c02 */ /* 0x000fce0008000f00 */
.L_x_182:
[----:B-1----:R1:W3:Y:S02]  /*9c20*/  SYNCS.PHASECHK.TRANS64.TRYWAIT P0, [R0+URZ], R2 ;  /* 0x00000002000075a7 */ /* 0x0022e400080011ff */
[----:B---3--:R-:W-:Y:S05]  /*9c30*/  @!P0 NANOSLEEP.SYNCS 0x989680 ;  /* 0x009896800000895d */ /* 0x008fea0003900000 */
[----:B------:R-:W3:Y:S02]  /*9c40*/  @!P0 SYNCS.PHASECHK.TRANS64 P0, [R0+URZ], R2 ;  /* 0x00000002000085a7 */ /* 0x000ee400080010ff */
[----:B---3--:R-:W-:Y:S05]  /*9c50*/  @!P0 BRA `(.L_x_182) ;  /* 0xfffffffc00f08947 */ /* 0x008fea000383ffff */
[----:B------:R-:W-:Y:S05]  /*9c60*/  BRA `(.L_x_183) ;  /* 0xffffffa400ec7947 */ /* 0x000fea000383ffff */
.L_x_69:
[----:B------:R-:W-:-:S07]  /*9c70*/  MOV R0, UR4 ;  /* 0x0000000400007c02 */ /* 0x000fce0008000f00 */
.L_x_184:
[----:B-1----:R1:W2:Y:S02]  /*9c80*/  SYNCS.PHASECHK.TRANS64.TRYWAIT P0, [R0+URZ], R2 ;  /* 0x00000002000075a7 */ /* 0x0022a400080011ff */
[----:B--2---:R-:W-:Y:S05]  /*9c90*/  @!P0 NANOSLEEP.SYNCS 0x989680 ;  /* 0x009896800000895d */ /* 0x004fea0003900000 */
[----:B------:R-:W2:Y:S02]  /*9ca0*/  @!P0 SYNCS.PHASECHK.TRANS64 P0, [R0+URZ], R2 ;  /* 0x00000002000085a7 */ /* 0x000ea400080010ff */
[----:B--2---:R-:W-:Y:S05]  /*9cb0*/  @!P0 BRA `(.L_x_184) ;  /* 0xfffffffc00f08947 */ /* 0x004fea000383ffff */
[----:B------:R-:W-:Y:S05]  /*9cc0*/  BRA `(.L_x_185) ;  /* 0xffffffa400f87947 */ /* 0x000fea000383ffff */
.L_x_74:
[----:B------:R-:W-:Y:S07]  /*9cd0*/  MOV R0, UR20 ;  /* 0x0000001400007c02 */ /* 0x000fee0008000f00 */
.L_x_186:
[----:B-1----:R1:W2:Y:S02]  /*9ce0*/  SYNCS.PHASECHK.TRANS64.TRYWAIT P0, [R0+URZ+0x160], R2 ;  /* 0x00016002000075a7 */ /* 0x0022a400080011ff */
[----:B--2---:R-:W-:Y:S05]  /*9cf0*/  @!P0 NANOSLEEP.SYNCS 0x989680 ;  /* 0x009896800000895d */ /* 0x004fea0003900000 */
[----:B------:R-:W2:Y:S02]  /*9d00*/  @!P0 SYNCS.PHASECHK.TRANS64 P0, [R0+URZ+0x160], R2 ;  /* 0x00016002000085a7 */ /* 0x000ea400080010ff */
[----:B--2---:R-:W-:Y:S05]  /*9d10*/  @!P0 BRA `(.L_x_186) ;  /* 0xfffffffc00f08947 */ /* 0x004fea000383ffff */
[----:B------:R-:W-:Y:S05]  /*9d20*/  BRA `(.L_x_187) ;  /* 0xffffffac00547947 */ /* 0x000fea000383ffff */
.L_x_77:
[----:B------:R-:W-:Y:S07]  /*9d30*/  MOV R0, UR20 ;  /* 0x0000001400007c02 */ /* 0x000fee0008000f00 */
.L_x_188:
[----:B-1----:R1:W2:Y:S02]  /*9d40*/  SYNCS.PHASECHK.TRANS64.TRYWAIT P2, [R0+URZ+0x158], R2 ;  /* 0x00015802000075a7 */ /* 0x0022a400080411ff */
[----:B--2---:R-:W-:Y:S05]  /*9d50*/  @!P2 NANOSLEEP.SYNCS 0x989680 ;  /* 0x009896800000a95d */ /* 0x004fea0003900000 */
[----:B------:R-:W2:Y:S02]  /*9d60*/  @!P2 SYNCS.PHASECHK.TRANS64 P2, [R0+URZ+0x158], R2 ;  /* 0x000158020000a5a7 */ /* 0x000ea400080410ff */
[----:B--2---:R-:W-:Y:S05]  /*9d70*/  @!P2 BRA `(.L_x_188) ;  /* 0xfffffffc00f0a947 */ /* 0x004fea000383ffff */
[----:B------:R-:W-:Y:S05]  /*9d80*/  BRA `(.L_x_76) ;  /* 0xffffffb000b87947 */ /* 0x000fea000383ffff */
.L_x_80:
[----:B------:R-:W-:Y:S07]  /*9d90*/  MOV R2, UR20 ;  /* 0x0000001400027c02 */ /* 0x000fee0008000f00 */
.L_x_189:
[----:B-1----:R1:W2:Y:S02]  /*9da0*/  SYNCS.PHASECHK.TRANS64.TRYWAIT P1, [R2+URZ+0x130], R8 ;  /* 0x00013008020075a7 */ /* 0x0022a400080211ff */
[----:B--2---:R-:W-:Y:S05]  /*9db0*/  @!P1 NANOSLEEP.SYNCS 0x989680 ;  /* 0x009896800000995d */ /* 0x004fea0003900000 */
[----:B------:R-:W2:Y:S02]  /*9dc0*/  @!P1 SYNCS.PHASECHK.TRANS64 P1, [R2+URZ+0x130], R8 ;  /* 0x00013008020095a7 */ /* 0x000ea400080210ff */
[----:B--2---:R-:W-:Y:S05]  /*9dd0*/  @!P1 BRA `(.L_x_189) ;  /* 0xfffffffc00f09947 */ /* 0x004fea000383ffff */
[----:B------:R-:W-:Y:S05]  /*9de0*/  BRA `(.L_x_190) ;  /* 0xffffffb4006c7947 */ /* 0x000fea000383ffff */
.L_x_81:
[----:B------:R-:W-:Y:S07]  /*9df0*/  MOV R2, UR20 ;  /* 0x0000001400027c02 */ /* 0x000fee0008000f00 */
.L_x_191:
[----:B-1----:R1:W2:Y:S02]  /*9e00*/  SYNCS.PHASECHK.TRANS64.TRYWAIT P1, [R2+URZ+0x138], R8 ;  /* 0x00013808020075a7 */ /* 0x0022a400080211ff */
[----:B--2---:R-:W-:Y:S05]  /*9e10*/  @!P1 NANOSLEEP.SYNCS 0x989680 ;  /* 0x009896800000995d */ /* 0x004fea0003900000 */
[----:B------:R-:W2:Y:S02]  /*9e20*/  @!P1 SYNCS.PHASECHK.TRANS64 P1, [R2+URZ+0x138], R8 ;  /* 0x00013808020095a7 */ /* 0x000ea400080210ff */
[----:B--2---:R-:W-:Y:S05]  /*9e30*/  @!P1 BRA `(.L_x_191) ;  /* 0xfffffffc00f09947 */ /* 0x004fea000383ffff */
[----:B------:R-:W-:Y:S05]  /*9e40*/  BRA `(.L_x_192) ;  /* 0xffffffb400b47947 */ /* 0x000fea000383ffff */
.L_x_82:
[----:B------:R-:W-:Y:S07]  /*9e50*/  MOV R2, UR20 ;  /* 0x0000001400027c02 */ /* 0x000fee0008000f00 */
.L_x_193:
[----:B-1----:R1:W2:Y:S02]  /*9e60*/  SYNCS.PHASECHK.TRANS64.TRYWAIT P1, [R2+URZ+0x140], R8 ;  /* 0x00014008020075a7 */ /* 0x0022a400080211ff */
[----:B--2---:R-:W-:Y:S05]  /*9e70*/  @!P1 NANOSLEEP.SYNCS 0x989680 ;  /* 0x009896800000995d */ /* 0x004fea0003900000 */
[----:B------:R-:W2:Y:S02]  /*9e80*/  @!P1 SYNCS.PHASECHK.TRANS64 P1, [R2+URZ+0x140], R8 ;  /* 0x00014008020095a7 */ /* 0x000ea400080210ff */
[----:B--2---:R-:W-:Y:S05]  /*9e90*/  @!P1 BRA `(.L_x_193) ;  /* 0xfffffffc00f09947 */ /* 0x004fea000383ffff */
[----:B------:R-:W-:Y:S05]  /*9ea0*/  BRA `(.L_x_194) ;  /* 0xffffffb400fc7947 */ /* 0x000fea000383ffff */
.L_x_83:
[----:B------:R-:W-:Y:S07]  /*9eb0*/  MOV R0, UR20 ;  /* 0x0000001400007c02 */ /* 0x000fee0008000f00 */
.L_x_195:
[----:B-1----:R1:W2:Y:S02]  /*9ec0*/  SYNCS.PHASECHK.TRANS64.TRYWAIT P0, [R0+URZ+0x148], R8 ;  /* 0x00014808000075a7 */ /* 0x0022a400080011ff */
[----:B--2---:R-:W-:Y:S05]  /*9ed0*/  @!P0 NANOSLEEP.SYNCS 0x989680 ;  /* 0x009896800000895d */ /* 0x004fea0003900000 */
[----:B------:R-:W2:Y:S02]  /*9ee0*/  @!P0 SYNCS.PHASECHK.TRANS64 P0, [R0+URZ+0x148], R8 ;  /* 0x00014808000085a7 */ /* 0x000ea400080010ff */
[----:B--2---:R-:W-:Y:S05]  /*9ef0*/  @!P0 BRA `(.L_x_195) ;  /* 0xfffffffc00f08947 */ /* 0x004fea000383ffff */
[----:B------:R-:W-:Y:S05]  /*9f00*/  BRA `(.L_x_196) ;  /* 0xffffffb800447947 */ /* 0x000fea000383ffff */
.L_x_85:
[----:B------:R-:W-:-:S07]  /*9f10*/  MOV R0, UR20 ;  /* 0x0000001400007c02 */ /* 0x000fce0008000f00 */
.L_x_197:
[----:B--2---:R2:W3:Y:S02]  /*9f20*/  SYNCS.PHASECHK.TRANS64.TRYWAIT P0, [R0+URZ+0x130], R2 ;  /* 0x00013002000075a7 */ /* 0x0044e400080011ff */
[----:B---3--:R-:W-:Y:S05]  /*9f30*/  @!P0 NANOSLEEP.SYNCS 0x989680 ;  /* 0x009896800000895d */ /* 0x008fea0003900000 */
[----:B------:R-:W3:Y:S02]  /*9f40*/  @!P0 SYNCS.PHASECHK.TRANS64 P0, [R0+URZ+0x130], R2 ;  /* 0x00013002000085a7 */ /* 0x000ee400080010ff */
[----:B---3--:R-:W-:Y:S05]  /*9f50*/  @!P0 BRA `(.L_x_197) ;  /* 0xfffffffc00f08947 */ /* 0x008fea000383ffff */
[----:B------:R-:W-:Y:S05]  /*9f60*/  BRA `(.L_x_198) ;  /* 0xffffffb800a87947 */ /* 0x000fea000383ffff */
.L_x_86:
[----:B--2---:R-:W-:-:S07]  /*9f70*/  MOV R0, UR20 ;  /* 0x0000001400007c02 */ /* 0x004fce0008000f00 */
.L_x_199:
[----:B--2---:R2:W3:Y:S02]  /*9f80*/  SYNCS.PHASECHK.TRANS64.TRYWAIT P0, [R0+URZ+0x138], R2 ;  /* 0x00013802000075a7 */ /* 0x0044e400080011ff */
[----:B---3--:R-:W-:Y:S05]  /*9f90*/  @!P0 NANOSLEEP.SYNCS 0x989680 ;  /* 0x009896800000895d */ /* 0x008fea0003900000 */
[----:B------:R-:W3:Y:S02]  /*9fa0*/  @!P0 SYNCS.PHASECHK.TRANS64 P0, [R0+URZ+0x138], R2 ;  /* 0x00013802000085a7 */ /* 0x000ee400080010ff */
[----:B---3--:R-:W-:Y:S05]  /*9fb0*/  @!P0 BRA `(.L_x_199) ;  /* 0xfffffffc00f08947 */ /* 0x008fea000383ffff */
[----:B------:R-:W-:Y:S05]  /*9fc0*/  BRA `(.L_x_200) ;  /* 0xffffffb800987947 */ /* 0x000fea000383ffff */
.L_x_87:
[----:B--2---:R-:W-:-:S07]  /*9fd0*/  MOV R0, UR20 ;  /* 0x0000001400007c02 */ /* 0x004fce0008000f00 */
.L_x_201:
[----:B--2---:R2:W3:Y:S02]  /*9fe0*/  SYNCS.PHASECHK.TRANS64.TRYWAIT P0, [R0+URZ+0x140], R2 ;  /* 0x00014002000075a7 */ /* 0x0044e400080011ff */
[----:B---3--:R-:W-:Y:S05]  /*9ff0*/  @!P0 NANOSLEEP.SYNCS 0x989680 ;  /* 0x009896800000895d */ /* 0x008fea0003900000 */
[----:B------:R-:W3:Y:S02]  /*a000*/  @!P0 SYNCS.PHASECHK.TRANS64 P0, [R0+URZ+0x140], R2 ;  /* 0x00014002000085a7 */ /* 0x000ee400080010ff */
[----:B---3--:R-:W-:Y:S05]  /*a010*/  @!P0 BRA `(.L_x_201) ;  /* 0xfffffffc00f08947 */ /* 0x008fea000383ffff */
[----:B------:R-:W-:Y:S05]  /*a020*/  BRA `(.L_x_202) ;  /* 0xffffffb800887947 */ /* 0x000fea000383ffff */
.L_x_89:
[----:B------:R-:W-:Y:S07]  /*a030*/  MOV R0, UR49 ;  /* 0x0000003100007c02 */ /* 0x000fee0008000f00 */
.L_x_203:
[----:B-1----:R1:W2:Y:S02]  /*a040*/  SYNCS.PHASECHK.TRANS64.TRYWAIT P0, [R0+URZ+0x160], R2 ;  /* 0x00016002000075a7 */ /* 0x0022a400080011ff */
[----:B--2---:R-:W-:Y:S05]  /*a050*/  @!P0 NANOSLEEP.SYNCS 0x989680 ;  /* 0x009896800000895d */ /* 0x004fea0003900000 */
[----:B------:R-:W2:Y:S02]  /*a060*/  @!P0 SYNCS.PHASECHK.TRANS64 P0, [R0+URZ+0x160], R2 ;  /* 0x00016002000085a7 */ /* 0x000ea400080010ff */
[----:B--2---:R-:W-:Y:S05]  /*a070*/  @!P0 BRA `(.L_x_203) ;  /* 0xfffffffc00f08947 */ /* 0x004fea000383ffff */
[----:B------:R-:W-:Y:S05]  /*a080*/  BRA `(.L_x_204) ;  /* 0xffffffbc006c7947 */ /* 0x000fea000383ffff */
.L_x_100:
[----:B-1----:R-:W-:Y:S04]  /*a090*/  MOV R2, UR49 ;  /* 0x0000003100027c02 */ /* 0x002fe80008000f00 */
[----:B------:R1:W2:Y:S03]  /*a0a0*/  SYNCS.PHASECHK.TRANS64.TRYWAIT P1, [R2+URZ+0x110], R3 ;  /* 0x00011003020075a7 */ /* 0x0002a600080211ff */
[----:B--2---:R-:W-:Y:S05]  /*a0b0*/  @!P1 NANOSLEEP.SYNCS 0x989680 ;  /* 0x009896800000995d */ /* 0x004fea0003900000 */
[----:B------:R-:W2:Y:S02]  /*a0c0*/  @!P1 SYNCS.PHASECHK.TRANS64 P1, [R2+URZ+0x110], R3 ;  /* 0x00011003020095a7 */ /* 0x000ea400080210ff */
[----:B--2---:R-:W-:Y:S05]  /*a0d0*/  @!P1 BRA `(.L_x_100) ;  /* 0xfffffffc00ec9947 */ /* 0x004fea000383ffff */
[----:B------:R-:W-:Y:S05]  /*a0e0*/  BRA `(.L_x_99) ;  /* 0xffffffcc00407947 */ /* 0x000fea000383ffff */
.L_x_102:
[----:B-1----:R1:W4:Y:S02]  /*a0f0*/  SYNCS.PHASECHK.TRANS64.TRYWAIT P0, [R70+URZ+0x170], R0 ;  /* 0x00017000460075a7 */ /* 0x00232400080011ff */
[----:B----4-:R-:W-:Y:S05]  /*a100*/  @!P0 NANOSLEEP.SYNCS 0x989680 ;  /* 0x009896800000895d */ /* 0x010fea0003900000 */
[----:B------:R-:W4:Y:S02]  /*a110*/  @!P0 SYNCS.PHASECHK.TRANS64 P0, [R70+URZ+0x170], R0 ;  /* 0x00017000460085a7 */ /* 0x000f2400080010ff */
[----:B----4-:R-:W-:Y:S05]  /*a120*/  @!P0 BRA `(.L_x_102) ;  /* 0xfffffffc00f08947 */ /* 0x010fea000383ffff */
[----:B------:R-:W-:Y:S05]  /*a130*/  BRA `(.L_x_101) ;  /* 0xffffffcc00647947 */ /* 0x000fea000383ffff */
.L_x_111:
[----:B---3--:R3:W4:Y:S02]  /*a140*/  SYNCS.PHASECHK.TRANS64.TRYWAIT P0, [R4+URZ+0x110], R0 ;  /* 0x00011000040075a7 */ /* 0x00872400080011ff */
[----:B----4-:R-:W-:Y:S05]  /*a150*/  @!P0 NANOSLEEP.SYNCS 0x989680 ;  /* 0x009896800000895d */ /* 0x010fea0003900000 */
[----:B------:R-:W4:Y:S02]  /*a160*/  @!P0 SYNCS.PHASECHK.TRANS64 P0, [R4+URZ+0x110], R0 ;  /* 0x00011000040085a7 */ /* 0x000f2400080010ff */
[----:B----4-:R-:W-:Y:S05]  /*a170*/  @!P0 BRA `(.L_x_111) ;  /* 0xfffffffc00f08947 */ /* 0x010fea000383ffff */
[----:B------:R-:W-:Y:S05]  /*a180*/  BRA `(.L_x_110) ;  /* 0xffffffd4005c7947 */ /* 0x000fea000383ffff */
.L_x_119:
[----:B-1----:R1:W4:Y:S02]  /*a190*/  SYNCS.PHASECHK.TRANS64.TRYWAIT P0, [R2+URZ+0x110], R4 ;  /* 0x00011004020075a7 */ /* 0x00232400080011ff */
[----:B----4-:R-:W-:Y:S05]  /*a1a0*/  @!P0 NANOSLEEP.SYNCS 0x989680 ;  /* 0x009896800000895d */ /* 0x010fea0003900000 */
[----:B------:R-:W4:Y:S02]  /*a1b0*/  @!P0 SYNCS.PHASECHK.TRANS64 P0, [R2+URZ+0x110], R4 ;  /* 0x00011004020085a7 */ /* 0x000f2400080010ff */
[----:B----4-:R-:W-:Y:S05]  /*a1c0*/  @!P0 BRA `(.L_x_119) ;  /* 0xfffffffc00f08947 */ /* 0x010fea000383ffff */
[----:B------:R-:W-:Y:S05]  /*a1d0*/  BRA `(.L_x_118) ;  /* 0xffffffdc00747947 */ /* 0x000fea000383ffff */
.L_x_127:
[----:B---3--:R3:W4:Y:S02]  /*a1e0*/  SYNCS.PHASECHK.TRANS64.TRYWAIT P0, [R3+URZ+0x110], R0 ;  /* 0x00011000030075a7 */ /* 0x00872400080011ff */
[----:B----4-:R-:W-:Y:S05]  /*a1f0*/  @!P0 NANOSLEEP.SYNCS 0x989680 ;  /* 0x009896800000895d */ /* 0x010fea0003900000 */
[----:B------:R-:W4:Y:S02]  /*a200*/  @!P0 SYNCS.PHASECHK.TRANS64 P0, [R3+URZ+0x110], R0 ;  /* 0x00011000030085a7 */ /* 0x000f2400080010ff */
[----:B----4-:R-:W-:Y:S05]  /*a210*/  @!P0 BRA `(.L_x_127) ;  /* 0xfffffffc00f08947 */ /* 0x010fea000383ffff */
[----:B------:R-:W-:Y:S05]  /*a220*/  BRA `(.L_x_126) ;  /* 0xffffffe400887947 */ /* 0x000fea000383ffff */
        .weak           $__internal_0_$__cuda_sm10x_tcgen05_guardrail_trap_col_being_dealloced_not_returned_by_alloc
        .type           $__internal_0_$__cuda_sm10x_tcgen05_guardrail_trap_col_being_dealloced_not_returned_by_alloc,@function
        .size           $__internal_0_$__cuda_sm10x_tcgen05_guardrail_trap_col_being_dealloced_not_returned_by_alloc,($__internal_1_$__cuda_sm10x_tcgen05_guardrail_trap_phase_invalid_during_alloc - $__internal_0_$__cuda_sm10x_tcgen05_guardrail_trap_col_being_dealloced_not_returned_by_alloc)
$__internal_0_$__cuda_sm10x_tcgen05_guardrail_trap_col_being_dealloced_not_returned_by_alloc:
[----:B------:R-:W-:Y:S05]  /*a230*/  BPT.TRAP 0x1 ;  /* 0x000000040000795c */ /* 0x000fea0000300000 */
[----:B------:R-:W-:-:S04]  /*a240*/  HFMA2 R3, -RZ, RZ, 0, 0 ;  /* 0x00000000ff037431 */ /* 0x000fc800000001ff */
[----:B------:R-:W-:Y:S05]  /*a250*/  RET.REL.NODEC R2 `(_ZN7cutlass13device_kernelINS_4conv6kernel13ConvUniversalINS1_16ConvProblemShapeILNS1_8OperatorE1ELi3EEENS1_10collective14CollectiveConvINS1_47MainloopSm100TmaUmmaWarpSpecializedImplicitGemmILS5_1ELi17ELi3ELi1ELi2EN4cute5tupleIJNSA_1CILi1EEESD_SD_EEEEENSB_IJNSC_ILi64EEENSC_ILi128EEENSB_IJNSC_ILi32EEEEEEEEENS_6half_tESL_NSA_8TiledMMAINSA_8MMA_AtomIJNSA_20SM100_MMA_F16BF16_SSISL_SL_fLi64ELi128ELNSA_4UMMA5MajorE0ELSQ_1ELNSP_7ScaleInE0ELSR_0EEEEEENSA_6LayoutISE_NSB_IJNSC_ILi0EEESV_SV_EEEEENSB_IJNSA_10UnderscoreESY_SY_EEEEENS7_6detail27Sm100ImplicitGemmTileTraitsINSA_20SM90_TMA_LOAD_IM2COLENSA_14ComposedLayoutINSA_7SwizzleILi2ELi4ELi3EEENSA_18smem_ptr_flag_bitsILi16EEENSU_INSB_IJNSC_ILi8EEESI_EEENSB_IJSI_SD_EEEEEEEvEENS12_INSA_13SM90_TMA_LOADENS14_INS15_ILi3ELi4ELi3EEES18_NSU_INSB_IJSG_S19_EEENSB_IJSD_SG_EEEEEEEvEEEENS_8epilogue10collective18CollectiveEpilogueINS1N_23Sm100TmaWarpSpecializedILi4ELi2ELi16ELb1ELb0EEEJSK_NSB_IJNSU_ISG_SD_EENSU_ISI_SD_EEEEESL_NSB_IJNSB_IJllllEEESD_SV_EEESL_S1W_NS1N_6fusion15FusionCallbacksIS1R_NS1X_17LinearCombinationISL_fSL_fLNS_15FloatRoundStyleE2EEESK_S1U_JEEENSA_5SM1004TMEM4LOAD26SM100_TMEM_LOAD_16dp256b4xES13_S1D_NSA_17SM75_U32x4_LDSM_NENSA_21SM90_TMA_STORE_IM2COLES1D_NSA_17SM90_U32x4_STSM_NENSA_39AutoVectorizingCopyWithAssumedAlignmentILi128EEEEEEvvEEEEvNT_6ParamsE) ;  /* 0xffffff5c02687950 */ /* 0x000fea0003c3ffff */
        .weak           $__internal_1_$__cuda_sm10x_tcgen05_guardrail_trap_phase_invalid_during_alloc
        .type           $__internal_1_$__cuda_sm10x_tcgen05_guardrail_trap_phase_invalid_during_alloc,@function
        .size           $__internal_1_$__cuda_sm10x_tcgen05_guardrail_trap_phase_invalid_during_alloc,($__internal_2_$__cuda_sm10x_tcgen05_guardrail_trap_unallocated_columns_being_dealloced - $__internal_1_$__cuda_sm10x_tcgen05_guardrail_trap_phase_invalid_during_alloc)
$__internal_1_$__cuda_sm10x_tcgen05_guardrail_trap_phase_invalid_during_alloc:
[----:B------:R-:W-:Y:S05]  /*a260*/  BPT.TRAP 0x1 ;  /* 0x000000040000795c */ /* 0x000fea0000300000 */
[----:B------:R-:W-:-:S04]  /*a270*/  MOV R3, 0x0 ;  /* 0x0000000000037802 */ /* 0x000fc80000000f00 */
[----:B------:R-:W-:Y:S05]  /*a280*/  RET.REL.NODEC R2 `(_ZN7cutlass13device_kernelINS_4conv6kernel13ConvUniversalINS1_16ConvProblemShapeILNS1_8OperatorE1ELi3EEENS1_10collective14CollectiveConvINS1_47MainloopSm100TmaUmmaWarpSpecializedImplicitGemmILS5_1ELi17ELi3ELi1ELi2EN4cute5tupleIJNSA_1CILi1EEESD_SD_EEEEENSB_IJNSC_ILi64EEENSC_ILi128EEENSB_IJNSC_ILi32EEEEEEEEENS_6half_tESL_NSA_8TiledMMAINSA_8MMA_AtomIJNSA_20SM100_MMA_F16BF16_SSISL_SL_fLi64ELi128ELNSA_4UMMA5MajorE0ELSQ_1ELNSP_7ScaleInE0ELSR_0EEEEEENSA_6LayoutISE_NSB_IJNSC_ILi0EEESV_SV_EEEEENSB_IJNSA_10UnderscoreESY_SY_EEEEENS7_6detail27Sm100ImplicitGemmTileTraitsINSA_20SM90_TMA_LOAD_IM2COLENSA_14ComposedLayoutINSA_7SwizzleILi2ELi4ELi3EEENSA_18smem_ptr_flag_bitsILi16EEENSU_INSB_IJNSC_ILi8EEESI_EEENSB_IJSI_SD_EEEEEEEvEENS12_INSA_13SM90_TMA_LOADENS14_INS15_ILi3ELi4ELi3EEES18_NSU_INSB_IJSG_S19_EEENSB_IJSD_SG_EEEEEEEvEEEENS_8epilogue10collective18CollectiveEpilogueINS1N_23Sm100TmaWarpSpecializedILi4ELi2ELi16ELb1ELb0EEEJSK_NSB_IJNSU_ISG_SD_EENSU_ISI_SD_EEEEESL_NSB_IJNSB_IJllllEEESD_SV_EEESL_S1W_NS1N_6fusion15FusionCallbacksIS1R_NS1X_17LinearCombinationISL_fSL_fLNS_15FloatRoundStyleE2EEESK_S1U_JEEENSA_5SM1004TMEM4LOAD26SM100_TMEM_LOAD_16dp256b4xES13_S1D_NSA_17SM75_U32x4_LDSM_NENSA_21SM90_TMA_STORE_IM2COLES1D_NSA_17SM90_U32x4_STSM_NENSA_39AutoVectorizingCopyWithAssumedAlignmentILi128EEEEEEvvEEEEvNT_6ParamsE) ;  /* 0xffffff5c025c7950 */ /* 0x000fea0003c3ffff */
        .weak           $__internal_2_$__cuda_sm10x_tcgen05_guardrail_trap_unallocated_columns_being_dealloced
        .type           $__internal_2_$__cuda_sm10x_tcgen05_guardrail_trap_unallocated_columns_being_dealloced,@function
        .size           $__internal_2_$__cuda_sm10x_tcgen05_guardrail_trap_unallocated_columns_being_dealloced,(.L_x_206 - $__internal_2_$__cuda_sm10x_tcgen05_guardrail_trap_unallocated_columns_being_dealloced)
$__internal_2_$__cuda_sm10x_tcgen05_guardrail_trap_unallocated_columns_being_dealloced:
[----:B------:R-:W-:Y:S05]  /*a290*/  BPT.TRAP 0x1 ;  /* 0x000000040000795c */ /* 0x000fea0000300000 */
[----:B------:R-:W-:-:S04]  /*a2a0*/  HFMA2 R3, -RZ, RZ, 0, 0 ;  /* 0x00000000ff037431 */ /* 0x000fc800000001ff */
[----:B------:R-:W-:Y:S05]  /*a2b0*/  RET.REL.NODEC R2 `(_ZN7cutlass13device_kernelINS_4conv6kernel13ConvUniversalINS1_16ConvProblemShapeILNS1_8OperatorE1ELi3EEENS1_10collective14CollectiveConvINS1_47MainloopSm100TmaUmmaWarpSpecializedImplicitGemmILS5_1ELi17ELi3ELi1ELi2EN4cute5tupleIJNSA_1CILi1EEESD_SD_EEEEENSB_IJNSC_ILi64EEENSC_ILi128EEENSB_IJNSC_ILi32EEEEEEEEENS_6half_tESL_NSA_8TiledMMAINSA_8MMA_AtomIJNSA_20SM100_MMA_F16BF16_SSISL_SL_fLi64ELi128ELNSA_4UMMA5MajorE0ELSQ_1ELNSP_7ScaleInE0ELSR_0EEEEEENSA_6LayoutISE_NSB_IJNSC_ILi0EEESV_SV_EEEEENSB_IJNSA_10UnderscoreESY_SY_EEEEENS7_6detail27Sm100ImplicitGemmTileTraitsINSA_20SM90_TMA_LOAD_IM2COLENSA_14ComposedLayoutINSA_7SwizzleILi2ELi4ELi3EEENSA_18smem_ptr_flag_bitsILi16EEENSU_INSB_IJNSC_ILi8EEESI_EEENSB_IJSI_SD_EEEEEEEvEENS12_INSA_13SM90_TMA_LOADENS14_INS15_ILi3ELi4ELi3EEES18_NSU_INSB_IJSG_S19_EEENSB_IJSD_SG_EEEEEEEvEEEENS_8epilogue10collective18CollectiveEpilogueINS1N_23Sm100TmaWarpSpecializedILi4ELi2ELi16ELb1ELb0EEEJSK_NSB_IJNSU_ISG_SD_EENSU_ISI_SD_EEEEESL_NSB_IJNSB_IJllllEEESD_SV_EEESL_S1W_NS1N_6fusion15FusionCallbacksIS1R_NS1X_17LinearCombinationISL_fSL_fLNS_15FloatRoundStyleE2EEESK_S1U_JEEENSA_5SM1004TMEM4LOAD26SM100_TMEM_LOAD_16dp256b4xES13_S1D_NSA_17SM75_U32x4_LDSM_NENSA_21SM90_TMA_STORE_IM2COLES1D_NSA_17SM90_U32x4_STSM_NENSA_39AutoVectorizingCopyWithAssumedAlignmentILi128EEEEEEvvEEEEvNT_6ParamsE) ;  /* 0xffffff5c02507950 */ /* 0x000fea0003c3ffff */
.L_x_205:
[----:B------:R-:W-:-:S00]  /*a2c0*/  BRA `(.L_x_205) ;  /* 0xfffffffc00fc7947 */ /* 0x000fc0000383ffff */
[----:B------:R-:W-:-:S00]  /*a2d0*/  NOP ;  /* 0x0000000000007918 */ /* 0x000fc00000000000 */
        /* <DEDUP_REMOVED lines=10> */
.L_x_206:


//--------------------- .nv.global.init           --------------------------
	.section	.nv.global.init,"aw",@progbits
.nv.global.init:
	.type		$str$29,@object
	.size		$str$29,($str$30 - $str$29)
$str$29:
        /*0000*/ 	.byte	0x28, 0x61, 0x64, 0x64, 0x72, 0x65, 0x73, 0x73, 0x20, 0x26, 0x20, 0x6d, 0x61, 0x73, 0x6b, 0x29
        /*0010*/ 	.byte	0x20, 0x3d, 0x3d, 0x20, 0x30, 0x00
	.type		$str$30,@object
	.size		$str$30,($str$28 - $str$30)
$str$30:
        /*0016*/ 	.byte	0x2f, 0x74, 0x6d, 0x70, 0x2f, 0x63, 0x75, 0x74, 0x6c, 0x61, 0x73, 0x73, 0x5f, 0x73, 0x77, 0x65
        /*0026*/ 	.byte	0x65, 0x70, 0x5f, 0x73, 0x72, 0x63, 0x2f, 0x69, 0x6e, 0x63, 0x6c, 0x75, 0x64, 0x65, 0x2f, 0x63
        /*0036*/ 	.byte	0x75, 0x74, 0x65, 0x2f, 0x70, 0x6f, 0x69, 0x6e, 0x74, 0x65, 0x72, 0x5f, 0x66, 0x6c, 0x61, 0x67
        /*0046*/ 	.byte	0x67, 0x65, 0x64, 0x2e, 0x68, 0x70, 0x70, 0x00
	.type		$str$28,@object
	.size		$str$28,($str$27 - $str$28)
$str$28:
        /*004e*/ 	.byte	0x2f, 0x74, 0x6d, 0x70, 0x2f, 0x63, 0x75, 0x74, 0x6c, 0x61, 0x73, 0x73, 0x5f, 0x73, 0x77, 0x65
        /*005e*/ 	.byte	0x65, 0x70, 0x5f, 0x73, 0x72, 0x63, 0x2f, 0x69, 0x6e, 0x63, 0x6c, 0x75, 0x64, 0x65, 0x2f, 0x63
        /*006e*/ 	.byte	0x75, 0x74, 0x65, 0x2f, 0x61, 0x74, 0x6f, 0x6d, 0x2f, 0x63, 0x6f, 0x70, 0x79, 0x5f, 0x74, 0x72
        /*007e*/ 	.byte	0x61, 0x69, 0x74, 0x73, 0x5f, 0x73, 0x6d, 0x31, 0x30, 0x30, 0x2e, 0x68, 0x70, 0x70, 0x00
	.type		$str$27,@object
	.size		$str$27,(__unnamed_1 - $str$27)
$str$27:
        /*008d*/ 	.byte	0x28, 0x28, 0x75, 0x69, 0x6e, 0x74, 0x33, 0x32, 0x5f, 0x74, 0x28, 0x74, 0x68, 0x72, 0x65, 0x61
        /*009d*/ 	.byte	0x64, 0x49, 0x64, 0x78, 0x2e, 0x78, 0x29, 0x20, 0x2f, 0x20, 0x33, 0x32, 0x29, 0x20, 0x25, 0x20
        /*00ad*/ 	.byte	0x34, 0x29, 0x20, 0x3d, 0x3d, 0x20, 0x28, 0x28, 0x28, 0x74, 0x6d, 0x65, 0x6d, 0x5f, 0x61, 0x64
        /*00bd*/ 	.byte	0x64, 0x72, 0x20, 0x3e, 0x3e, 0x20, 0x31, 0x36, 0x29, 0x20, 0x2f, 0x20, 0x33, 0x32, 0x29, 0x20
        /*00cd*/ 	.byte	0x25, 0x20, 0x34, 0x29, 0x00
	.type		__unnamed_1,@object
	.size		__unnamed_1,(__unnamed_2 - __unnamed_1)
__unnamed_1:
        /*00d2*/ 	.byte	0x61, 0x75, 0x74, 0x6f, 0x20, 0x63, 0x75, 0x74, 0x65, 0x3a, 0x3a, 0x61, 0x73, 0x5f, 0x70, 0x6f
        /* <DEDUP_REMOVED lines=24> */
        /*0262*/ 	.byte	0x3e, 0x3e, 0x3e, 0x5d, 0x00
	.type		__unnamed_2,@object
	.size		__unnamed_2,(.L_2 - __unnamed_2)
__unnamed_2:
        /* <DEDUP_REMOVED lines=46> */
.L_2:


//--------------------- .nv.shared._ZN7cutlass13device_kernelINS_4conv6kernel13ConvUniversalINS1_16ConvProblemShapeILNS1_8OperatorE1ELi3EEENS1_10collective14CollectiveConvINS1_47MainloopSm100TmaUmmaWarpSpecializedImplicitGemmILS5_1ELi17ELi3ELi1ELi2EN4cute5tupleIJNSA_1CILi1EEESD_SD_EEEEENSB_IJNSC_ILi64EEENSC_ILi128EEENSB_IJNSC_ILi32EEEEEEEEENS_6half_tESL_NSA_8TiledMMAINSA_8MMA_AtomIJNSA_20SM100_MMA_F16BF16_SSISL_SL_fLi64ELi128ELNSA_4UMMA5MajorE0ELSQ_1ELNSP_7ScaleInE0ELSR_0EEEEEENSA_6LayoutISE_NSB_IJNSC_ILi0EEESV_SV_EEEEENSB_IJNSA_10UnderscoreESY_SY_EEEEENS7_6detail27Sm100ImplicitGemmTileTraitsINSA_20SM90_TMA_LOAD_IM2COLENSA_14ComposedLayoutINSA_7SwizzleILi2ELi4ELi3EEENSA_18smem_ptr_flag_bitsILi16EEENSU_INSB_IJNSC_ILi8EEESI_EEENSB_IJSI_SD_EEEEEEEvEENS12_INSA_13SM90_TMA_LOADENS14_INS15_ILi3ELi4ELi3EEES18_NSU_INSB_IJSG_S19_EEENSB_IJSD_SG_EEEEEEEvEEEENS_8epilogue10collective18CollectiveEpilogueINS1N_23Sm100TmaWarpSpecializedILi4ELi2ELi16ELb1ELb0EEEJSK_NSB_IJNSU_ISG_SD_EENSU_ISI_SD_EEEEESL_NSB_IJNSB_IJllllEEESD_SV_EEESL_S1W_NS1N_6fusion15FusionCallbacksIS1R_NS1X_17LinearCombinationISL_fSL_fLNS_15FloatRoundStyleE2EEESK_S1U_JEEENSA_5SM1004TMEM4LOAD26SM100_TMEM_LOAD_16dp256b4xES13_S1D_NSA_17SM75_U32x4_LDSM_NENSA_21SM90_TMA_STORE_IM2COLES1D_NSA_17SM90_U32x4_STSM_NENSA_39AutoVectorizingCopyWithAssumedAlignmentILi128EEEEEEvvEEEEvNT_6ParamsE --------------------------
	.section	.nv.shared._ZN7cutlass13device_kernelINS_4conv6kernel13ConvUniversalINS1_16ConvProblemShapeILNS1_8OperatorE1ELi3EEENS1_10collective14CollectiveConvINS1_47MainloopSm100TmaUmmaWarpSpecializedImplicitGemmILS5_1ELi17ELi3ELi1ELi2EN4cute5tupleIJNSA_1CILi1EEESD_SD_EEEEENSB_IJNSC_ILi64EEENSC_ILi128EEENSB_IJNSC_ILi32EEEEEEEEENS_6half_tESL_NSA_8TiledMMAINSA_8MMA_AtomIJNSA_20SM100_MMA_F16BF16_SSISL_SL_fLi64ELi128ELNSA_4UMMA5MajorE0ELSQ_1ELNSP_7ScaleInE0ELSR_0EEEEEENSA_6LayoutISE_NSB_IJNSC_ILi0EEESV_SV_EEEEENSB_IJNSA_10UnderscoreESY_SY_EEEEENS7_6detail27Sm100ImplicitGemmTileTraitsINSA_20SM90_TMA_LOAD_IM2COLENSA_14ComposedLayoutINSA_7SwizzleILi2ELi4ELi3EEENSA_18smem_ptr_flag_bitsILi16EEENSU_INSB_IJNSC_ILi8EEESI_EEENSB_IJSI_SD_EEEEEEEvEENS12_INSA_13SM90_TMA_LOADENS14_INS15_ILi3ELi4ELi3EEES18_NSU_INSB_IJSG_S19_EEENSB_IJSD_SG_EEEEEEEvEEEENS_8epilogue10collective18CollectiveEpilogueINS1N_23Sm100TmaWarpSpecializedILi4ELi2ELi16ELb1ELb0EEEJSK_NSB_IJNSU_ISG_SD_EENSU_ISI_SD_EEEEESL_NSB_IJNSB_IJllllEEESD_SV_EEESL_S1W_NS1N_6fusion15FusionCallbacksIS1R_NS1X_17LinearCombinationISL_fSL_fLNS_15FloatRoundStyleE2EEESK_S1U_JEEENSA_5SM1004TMEM4LOAD26SM100_TMEM_LOAD_16dp256b4xES13_S1D_NSA_17SM75_U32x4_LDSM_NENSA_21SM90_TMA_STORE_IM2COLES1D_NSA_17SM90_U32x4_STSM_NENSA_39AutoVectorizingCopyWithAssumedAlignmentILi128EEEEEEvvEEEEvNT_6ParamsE,"aw",@nobits
	.sectionflags	@""
	.align	16
	.zero		1024


//--------------------- .nv.shared.reserved.0     --------------------------
	.section	.nv.shared.reserved.0,"aw",@nobits
	.weak		__nv_reservedSMEM_offset_0_alias
	.size		__nv_reservedSMEM_offset_0_alias, 0, 64
	.other		__nv_reservedSMEM_offset_0_alias,@"STO_CUDA_RESERVED_SHARED STV_DEFAULT"
__nv_reservedSMEM_offset_0_alias:
	.zero		0
.nv.shared.reserved.0:
	.zero		64
	.weak		__nv_reservedSMEM_tcgen05_partition
	.type		__nv_reservedSMEM_tcgen05_partition,@object
	.size		__nv_reservedSMEM_tcgen05_partition,(.L_0 - __nv_reservedSMEM_tcgen05_partition)
__nv_reservedSMEM_tcgen05_partition:
	.zero		32
.L_0:


//--------------------- .nv.global                --------------------------
	.section	.nv.global,"aw",@nobits
.nv.global:
	.type		_ZN39_INTERNAL_9411dd79_4_k_cu_dcae6dac_30634cute1_E,@object
	.size		_ZN39_INTERNAL_9411dd79_4_k_cu_dcae6dac_30634cute1_E,(_ZN39_INTERNAL_9411dd79_4_k_cu_dcae6dac_30634cuda3std3__45__cpo6cbeginE - _ZN39_INTERNAL_9411dd79_4_k_cu_dcae6dac_30634cute1_E)
_ZN39_INTERNAL_9411dd79_4_k_cu_dcae6dac_30634cute1_E:
	.zero		1
	.type		_ZN39_INTERNAL_9411dd79_4_k_cu_dcae6dac_30634cuda3std3__45__cpo6cbeginE,@object
	.size		_ZN39_INTERNAL_9411dd79_4_k_cu_dcae6dac_30634cuda3std3__45__cpo6cbeginE,(_ZN39_INTERNAL_9411dd79_4_k_cu_dcae6dac_30634cuda3std3__48in_placeE - _ZN39_INTERNAL_9411dd79_4_k_cu_dcae6dac_30634cuda3std3__45__cpo6cbeginE)
_ZN39_INTERNAL_9411dd79_4_k_cu_dcae6dac_30634cuda3std3__45__cpo6cbeginE:
	.zero		1
	.type		_ZN39_INTERNAL_9411dd79_4_k_cu_dcae6dac_30634cuda3std3__48in_placeE,@object
	.size		_ZN39_INTERNAL_9411dd79_4_k_cu_dcae6dac_30634cuda3std3__48in_placeE,(_ZN39_INTERNAL_9411dd79_4_k_cu_dcae6dac_30634cuda3std6ranges3__45__cpo9iter_moveE - _ZN39_INTERNAL_9411dd79_4_k_cu_dcae6dac_30634cuda3std3__48in_placeE)
_ZN39_INTERNAL_9411dd79_4_k_cu_dcae6dac_30634cuda3std3__48in_placeE:
	.zero		1
	.type		_ZN39_INTERNAL_9411dd79_4_k_cu_dcae6dac_30634cuda3std6ranges3__45__cpo9iter_moveE,@object
	.size		_ZN39_INTERNAL_9411dd79_4_k_cu_dcae6dac_30634cuda3std6ranges3__45__cpo9iter_moveE,(_ZN39_INTERNAL_9411dd79_4_k_cu_dcae6dac_30634cuda3std3__45__cpo5beginE - _ZN39_INTERNAL_9411dd79_4_k_cu_dcae6dac_30634cuda3std6ranges3__45__cpo9iter_moveE)
_ZN39_INTERNAL_9411dd79_4_k_cu_dcae6dac_30634cuda3std6ranges3__45__cpo9iter_moveE:
	.zero		1
	.type		_ZN39_INTERNAL_9411dd79_4_k_cu_dcae6dac_30634cuda3std3__45__cpo5beginE,@object
	.size		_ZN39_INTERNAL_9411dd79_4_k_cu_dcae6dac_30634cuda3std3__45__cpo5beginE,(_ZN39_INTERNAL_9411dd79_4_k_cu_dcae6dac_30634cuda3std3__441_GLOBAL__N__9411dd79_4_k_cu_dcae6dac_30636ignoreE - _ZN39_INTERNAL_9411dd79_4_k_cu_dcae6dac_30634cuda3std3__45__cpo5beginE)
_ZN39_INTERNAL_9411dd79_4_k_cu_dcae6dac_30634cuda3std3__45__cpo5beginE:
	.zero		1
	.type		_ZN39_INTERNAL_9411dd79_4_k_cu_dcae6dac_30634cuda3std3__441_GLOBAL__N__9411dd79_4_k_cu_dcae6dac_30636ignoreE,@object
	.size		_ZN39_INTERNAL_9411dd79_4_k_cu_dcae6dac_30634cuda3std3__441_GLOBAL__N__9411dd79_4_k_cu_dcae6dac_30636ignoreE,(_ZN39_INTERNAL_9411dd79_4_k_cu_dcae6dac_30634cute7productE - _ZN39_INTERNAL_9411dd79_4_k_cu_dcae6dac_30634cuda3std3__441_GLOBAL__N__9411dd79_4_k_cu_dcae6dac_30636ignoreE)
_ZN39_INTERNAL_9411dd79_4_k_cu_dcae6dac_30634cuda3std3__441_GLOBAL__N__9411dd79_4_k_cu_dcae6dac_30636ignoreE:
	.zero		1
	.type		_ZN39_INTERNAL_9411dd79_4_k_cu_dcae6dac_30634cute7productE,@object
	.size		_ZN39_INTERNAL_9411dd79_4_k_cu_dcae6dac_30634cute7productE,(_ZN39_INTERNAL_9411dd79_4_k_cu_dcae6dac_30634cuda3std3__45__cpo3endE - _ZN39_INTERNAL_9411dd79_4_k_cu_dcae6dac_30634cute7productE)
_ZN39_INTERNAL_9411dd79_4_k_cu_dcae6dac_30634cute7productE:
	.zero		1
	.type		_ZN39_INTERNAL_9411dd79_4_k_cu_dcae6dac_30634cuda3std3__45__cpo3endE,@object
	.size		_ZN39_INTERNAL_9411dd79_4_k_cu_dcae6dac_30634cuda3std3__45__cpo3endE,(_ZN39_INTERNAL_9411dd79_4_k_cu_dcae6dac_30634cuda3std3__419piecewise_constructE - _ZN39_INTERNAL_9411dd79_4_k_cu_dcae6dac_30634cuda3std3__45__cpo3endE)
_ZN39_INTERNAL_9411dd79_4_k_cu_dcae6dac_30634cuda3std3__45__cpo3endE:
	.zero		1
	.type		_ZN39_INTERNAL_9411dd79_4_k_cu_dcae6dac_30634cuda3std3__419piecewise_constructE,@object
	.size		_ZN39_INTERNAL_9411dd79_4_k_cu_dcae6dac_30634cuda3std3__419piecewise_constructE,(_ZN39_INTERNAL_9411dd79_4_k_cu_dcae6dac_30634cuda3std3__45__cpo4cendE - _ZN39_INTERNAL_9411dd79_4_k_cu_dcae6dac_30634cuda3std3__419piecewise_constructE)
_ZN39_INTERNAL_9411dd79_4_k_cu_dcae6dac_30634cuda3std3__419piecewise_constructE:
	.zero		1
	.type		_ZN39_INTERNAL_9411dd79_4_k_cu_dcae6dac_30634cuda3std3__45__cpo4cendE,@object
	.size		_ZN39_INTERNAL_9411dd79_4_k_cu_dcae6dac_30634cuda3std3__45__cpo4cendE,(_ZN39_INTERNAL_9411dd79_4_k_cu_dcae6dac_30634cuda3std6ranges3__45__cpo4swapE - _ZN39_INTERNAL_9411dd79_4_k_cu_dcae6dac_30634cuda3std3__45__cpo4cendE)
_ZN39_INTERNAL_9411dd79_4_k_cu_dcae6dac_30634cuda3std3__45__cpo4cendE:
	.zero		1
	.type		_ZN39_INTERNAL_9411dd79_4_k_cu_dcae6dac_30634cuda3std6ranges3__45__cpo4swapE,@object
	.size		_ZN39_INTERNAL_9411dd79_4_k_cu_dcae6dac_30634cuda3std6ranges3__45__cpo4swapE,(.L_10 - _ZN39_INTERNAL_9411dd79_4_k_cu_dcae6dac_30634cuda3std6ranges3__45__cpo4swapE)
_ZN39_INTERNAL_9411dd79_4_k_cu_dcae6dac_30634cuda3std6ranges3__45__cpo4swapE:
	.zero		1
.L_10:


//--------------------- .nv.constant0._ZN7cutlass13device_kernelINS_4conv6kernel13ConvUniversalINS1_16ConvProblemShapeILNS1_8OperatorE1ELi3EEENS1_10collective14CollectiveConvINS1_47MainloopSm100TmaUmmaWarpSpecializedImplicitGemmILS5_1ELi17ELi3ELi1ELi2EN4cute5tupleIJNSA_1CILi1EEESD_SD_EEEEENSB_IJNSC_ILi64EEENSC_ILi128EEENSB_IJNSC_ILi32EEEEEEEEENS_6half_tESL_NSA_8TiledMMAINSA_8MMA_AtomIJNSA_20SM100_MMA_F16BF16_SSISL_SL_fLi64ELi128ELNSA_4UMMA5MajorE0ELSQ_1ELNSP_7ScaleInE0ELSR_0EEEEEENSA_6LayoutISE_NSB_IJNSC_ILi0EEESV_SV_EEEEENSB_IJNSA_10UnderscoreESY_SY_EEEEENS7_6detail27Sm100ImplicitGemmTileTraitsINSA_20SM90_TMA_LOAD_IM2COLENSA_14ComposedLayoutINSA_7SwizzleILi2ELi4ELi3EEENSA_18smem_ptr_flag_bitsILi16EEENSU_INSB_IJNSC_ILi8EEESI_EEENSB_IJSI_SD_EEEEEEEvEENS12_INSA_13SM90_TMA_LOADENS14_INS15_ILi3ELi4ELi3EEES18_NSU_INSB_IJSG_S19_EEENSB_IJSD_SG_EEEEEEEvEEEENS_8epilogue10collective18CollectiveEpilogueINS1N_23Sm100TmaWarpSpecializedILi4ELi2ELi16ELb1ELb0EEEJSK_NSB_IJNSU_ISG_SD_EENSU_ISI_SD_EEEEESL_NSB_IJNSB_IJllllEEESD_SV_EEESL_S1W_NS1N_6fusion15FusionCallbacksIS1R_NS1X_17LinearCombinationISL_fSL_fLNS_15FloatRoundStyleE2EEESK_S1U_JEEENSA_5SM1004TMEM4LOAD26SM100_TMEM_LOAD_16dp256b4xES13_S1D_NSA_17SM75_U32x4_LDSM_NENSA_21SM90_TMA_STORE_IM2COLES1D_NSA_17SM90_U32x4_STSM_NENSA_39AutoVectorizingCopyWithAssumedAlignmentILi128EEEEEEvvEEEEvNT_6ParamsE --------------------------
	.section	.nv.constant0._ZN7cutlass13device_kernelINS_4conv6kernel13ConvUniversalINS1_16ConvProblemShapeILNS1_8OperatorE1ELi3EEENS1_10collective14CollectiveConvINS1_47MainloopSm100TmaUmmaWarpSpecializedImplicitGemmILS5_1ELi17ELi3ELi1ELi2EN4cute5tupleIJNSA_1CILi1EEESD_SD_EEEEENSB_IJNSC_ILi64EEENSC_ILi128EEENSB_IJNSC_ILi32EEEEEEEEENS_6half_tESL_NSA_8TiledMMAINSA_8MMA_AtomIJNSA_20SM100_MMA_F16BF16_SSISL_SL_fLi64ELi128ELNSA_4UMMA5MajorE0ELSQ_1ELNSP_7ScaleInE0ELSR_0EEEEEENSA_6LayoutISE_NSB_IJNSC_ILi0EEESV_SV_EEEEENSB_IJNSA_10UnderscoreESY_SY_EEEEENS7_6detail27Sm100ImplicitGemmTileTraitsINSA_20SM90_TMA_LOAD_IM2COLENSA_14ComposedLayoutINSA_7SwizzleILi2ELi4ELi3EEENSA_18smem_ptr_flag_bitsILi16EEENSU_INSB_IJNSC_ILi8EEESI_EEENSB_IJSI_SD_EEEEEEEvEENS12_INSA_13SM90_TMA_LOADENS14_INS15_ILi3ELi4ELi3EEES18_NSU_INSB_IJSG_S19_EEENSB_IJSD_SG_EEEEEEEvEEEENS_8epilogue10collective18CollectiveEpilogueINS1N_23Sm100TmaWarpSpecializedILi4ELi2ELi16ELb1ELb0EEEJSK_NSB_IJNSU_ISG_SD_EENSU_ISI_SD_EEEEESL_NSB_IJNSB_IJllllEEESD_SV_EEESL_S1W_NS1N_6fusion15FusionCallbacksIS1R_NS1X_17LinearCombinationISL_fSL_fLNS_15FloatRoundStyleE2EEESK_S1U_JEEENSA_5SM1004TMEM4LOAD26SM100_TMEM_LOAD_16dp256b4xES13_S1D_NSA_17SM75_U32x4_LDSM_NENSA_21SM90_TMA_STORE_IM2COLES1D_NSA_17SM90_U32x4_STSM_NENSA_39AutoVectorizingCopyWithAssumedAlignmentILi128EEEEEEvvEEEEvNT_6ParamsE,"a",@progbits
	.sectionflags	@""
	.align	4
.nv.constant0._ZN7cutlass13device_kernelINS_4conv6kernel13ConvUniversalINS1_16ConvProblemShapeILNS1_8OperatorE1ELi3EEENS1_10collective14CollectiveConvINS1_47MainloopSm100TmaUmmaWarpSpecializedImplicitGemmILS5_1ELi17ELi3ELi1ELi2EN4cute5tupleIJNSA_1CILi1EEESD_SD_EEEEENSB_IJNSC_ILi64EEENSC_ILi128EEENSB_IJNSC_ILi32EEEEEEEEENS_6half_tESL_NSA_8TiledMMAINSA_8MMA_AtomIJNSA_20SM100_MMA_F16BF16_SSISL_SL_fLi64ELi128ELNSA_4UMMA5MajorE0ELSQ_1ELNSP_7ScaleInE0ELSR_0EEEEEENSA_6LayoutISE_NSB_IJNSC_ILi0EEESV_SV_EEEEENSB_IJNSA_10UnderscoreESY_SY_EEEEENS7_6detail27Sm100ImplicitGemmTileTraitsINSA_20SM90_TMA_LOAD_IM2COLENSA_14ComposedLayoutINSA_7SwizzleILi2ELi4ELi3EEENSA_18smem_ptr_flag_bitsILi16EEENSU_INSB_IJNSC_ILi8EEESI_EEENSB_IJSI_SD_EEEEEEEvEENS12_INSA_13SM90_TMA_LOADENS14_INS15_ILi3ELi4ELi3EEES18_NSU_INSB_IJSG_S19_EEENSB_IJSD_SG_EEEEEEEvEEEENS_8epilogue10collective18CollectiveEpilogueINS1N_23Sm100TmaWarpSpecializedILi4ELi2ELi16ELb1ELb0EEEJSK_NSB_IJNSU_ISG_SD_EENSU_ISI_SD_EEEEESL_NSB_IJNSB_IJllllEEESD_SV_EEESL_S1W_NS1N_6fusion15FusionCallbacksIS1R_NS1X_17LinearCombinationISL_fSL_fLNS_15FloatRoundStyleE2EEESK_S1U_JEEENSA_5SM1004TMEM4LOAD26SM100_TMEM_LOAD_16dp256b4xES13_S1D_NSA_17SM75_U32x4_LDSM_NENSA_21SM90_TMA_STORE_IM2COLES1D_NSA_17SM90_U32x4_STSM_NENSA_39AutoVectorizingCopyWithAssumedAlignmentILi128EEEEEEvvEEEEvNT_6ParamsE:
	.zero		3200


//--------------------- SYMBOLS --------------------------

	.type		.nv.reservedSmem.offset0,@object
	.size		.nv.reservedSmem.offset0,0x4
	.type		.nv.reservedSmem.cap,@object
	.size		.nv.reservedSmem.cap,0x4
	.type		__assertfail,@function
